//
// Generated by NVIDIA NVVM Compiler
//
// Compiler Build ID: CL-36424714
// Cuda compilation tools, release 13.0, V13.0.88
// Based on NVVM 20.0.0
//

.version 9.0
.target sm_100
.address_size 64

	// .globl	_Z11kernel_initPfif

.visible .entry _Z11kernel_initPfif(
	.param .u64 .ptr .align 1 _Z11kernel_initPfif_param_0,
	.param .u32 _Z11kernel_initPfif_param_1,
	.param .f32 _Z11kernel_initPfif_param_2
)
{
	.reg .pred 	%p<2>;
	.reg .b32 	%r<6>;
	.reg .b32 	%f<2>;
	.reg .b64 	%rd<5>;

	ld.param.u64 	%rd1, [_Z11kernel_initPfif_param_0];
	ld.param.u32 	%r2, [_Z11kernel_initPfif_param_1];
	ld.param.f32 	%f1, [_Z11kernel_initPfif_param_2];
	mov.u32 	%r3, %ctaid.x;
	mov.u32 	%r4, %ntid.x;
	mov.u32 	%r5, %tid.x;
	mad.lo.s32 	%r1, %r3, %r4, %r5;
	setp.ge.s32 	%p1, %r1, %r2;
	@%p1 bra 	$L__BB0_2;
	cvta.to.global.u64 	%rd2, %rd1;
	mul.wide.s32 	%rd3, %r1, 4;
	add.s64 	%rd4, %rd2, %rd3;
	st.global.f32 	[%rd4], %f1;
$L__BB0_2:
	ret;

}
	// .globl	_Z15kernel_addValuePfS_if
.visible .entry _Z15kernel_addValuePfS_if(
	.param .u64 .ptr .align 1 _Z15kernel_addValuePfS_if_param_0,
	.param .u64 .ptr .align 1 _Z15kernel_addValuePfS_if_param_1,
	.param .u32 _Z15kernel_addValuePfS_if_param_2,
	.param .f32 _Z15kernel_addValuePfS_if_param_3
)
{
	.reg .pred 	%p<2>;
	.reg .b32 	%r<6>;
	.reg .b32 	%f<4>;
	.reg .b64 	%rd<8>;

	ld.param.u64 	%rd1, [_Z15kernel_addValuePfS_if_param_0];
	ld.param.u64 	%rd2, [_Z15kernel_addValuePfS_if_param_1];
	ld.param.u32 	%r2, [_Z15kernel_addValuePfS_if_param_2];
	ld.param.f32 	%f1, [_Z15kernel_addValuePfS_if_param_3];
	mov.u32 	%r3, %ctaid.x;
	mov.u32 	%r4, %ntid.x;
	mov.u32 	%r5, %tid.x;
	mad.lo.s32 	%r1, %r3, %r4, %r5;
	setp.ge.s32 	%p1, %r1, %r2;
	@%p1 bra 	$L__BB1_2;
	cvta.to.global.u64 	%rd3, %rd1;
	cvta.to.global.u64 	%rd4, %rd2;
	mul.wide.s32 	%rd5, %r1, 4;
	add.s64 	%rd6, %rd3, %rd5;
	ld.global.f32 	%f2, [%rd6];
	add.f32 	%f3, %f1, %f2;
	add.s64 	%rd7, %rd4, %rd5;
	st.global.f32 	[%rd7], %f3;
$L__BB1_2:
	ret;

}
	// .globl	_Z10kernel_sclPfS_if
.visible .entry _Z10kernel_sclPfS_if(
	.param .u64 .ptr .align 1 _Z10kernel_sclPfS_if_param_0,
	.param .u64 .ptr .align 1 _Z10kernel_sclPfS_if_param_1,
	.param .u32 _Z10kernel_sclPfS_if_param_2,
	.param .f32 _Z10kernel_sclPfS_if_param_3
)
{
	.reg .pred 	%p<2>;
	.reg .b32 	%r<6>;
	.reg .b32 	%f<4>;
	.reg .b64 	%rd<8>;

	ld.param.u64 	%rd1, [_Z10kernel_sclPfS_if_param_0];
	ld.param.u64 	%rd2, [_Z10kernel_sclPfS_if_param_1];
	ld.param.u32 	%r2, [_Z10kernel_sclPfS_if_param_2];
	ld.param.f32 	%f1, [_Z10kernel_sclPfS_if_param_3];
	mov.u32 	%r3, %ctaid.x;
	mov.u32 	%r4, %ntid.x;
	mov.u32 	%r5, %tid.x;
	mad.lo.s32 	%r1, %r3, %r4, %r5;
	setp.ge.s32 	%p1, %r1, %r2;
	@%p1 bra 	$L__BB2_2;
	cvta.to.global.u64 	%rd3, %rd1;
	cvta.to.global.u64 	%rd4, %rd2;
	mul.wide.s32 	%rd5, %r1, 4;
	add.s64 	%rd6, %rd3, %rd5;
	ld.global.f32 	%f2, [%rd6];
	mul.f32 	%f3, %f1, %f2;
	add.s64 	%rd7, %rd4, %rd5;
	st.global.f32 	[%rd7], %f3;
$L__BB2_2:
	ret;

}
	// .globl	_Z10kernel_addPfS_S_i
.visible .entry _Z10kernel_addPfS_S_i(
	.param .u64 .ptr .align 1 _Z10kernel_addPfS_S_i_param_0,
	.param .u64 .ptr .align 1 _Z10kernel_addPfS_S_i_param_1,
	.param .u64 .ptr .align 1 _Z10kernel_addPfS_S_i_param_2,
	.param .u32 _Z10kernel_addPfS_S_i_param_3
)
{
	.reg .pred 	%p<2>;
	.reg .b32 	%r<6>;
	.reg .b32 	%f<4>;
	.reg .b64 	%rd<11>;

	ld.param.u64 	%rd1, [_Z10kernel_addPfS_S_i_param_0];
	ld.param.u64 	%rd2, [_Z10kernel_addPfS_S_i_param_1];
	ld.param.u64 	%rd3, [_Z10kernel_addPfS_S_i_param_2];
	ld.param.u32 	%r2, [_Z10kernel_addPfS_S_i_param_3];
	mov.u32 	%r3, %ctaid.x;
	mov.u32 	%r4, %ntid.x;
	mov.u32 	%r5, %tid.x;
	mad.lo.s32 	%r1, %r3, %r4, %r5;
	setp.ge.s32 	%p1, %r1, %r2;
	@%p1 bra 	$L__BB3_2;
	cvta.to.global.u64 	%rd4, %rd1;
	cvta.to.global.u64 	%rd5, %rd2;
	cvta.to.global.u64 	%rd6, %rd3;
	mul.wide.s32 	%rd7, %r1, 4;
	add.s64 	%rd8, %rd4, %rd7;
	ld.global.f32 	%f1, [%rd8];
	add.s64 	%rd9, %rd5, %rd7;
	ld.global.f32 	%f2, [%rd9];
	add.f32 	%f3, %f1, %f2;
	add.s64 	%rd10, %rd6, %rd7;
	st.global.f32 	[%rd10], %f3;
$L__BB3_2:
	ret;

}
	// .globl	_Z10kernel_subPfS_S_i
.visible .entry _Z10kernel_subPfS_S_i(
	.param .u64 .ptr .align 1 _Z10kernel_subPfS_S_i_param_0,
	.param .u64 .ptr .align 1 _Z10kernel_subPfS_S_i_param_1,
	.param .u64 .ptr .align 1 _Z10kernel_subPfS_S_i_param_2,
	.param .u32 _Z10kernel_subPfS_S_i_param_3
)
{
	.reg .pred 	%p<2>;
	.reg .b32 	%r<6>;
	.reg .b32 	%f<4>;
	.reg .b64 	%rd<11>;

	ld.param.u64 	%rd1, [_Z10kernel_subPfS_S_i_param_0];
	ld.param.u64 	%rd2, [_Z10kernel_subPfS_S_i_param_1];
	ld.param.u64 	%rd3, [_Z10kernel_subPfS_S_i_param_2];
	ld.param.u32 	%r2, [_Z10kernel_subPfS_S_i_param_3];
	mov.u32 	%r3, %ctaid.x;
	mov.u32 	%r4, %ntid.x;
	mov.u32 	%r5, %tid.x;
	mad.lo.s32 	%r1, %r3, %r4, %r5;
	setp.ge.s32 	%p1, %r1, %r2;
	@%p1 bra 	$L__BB4_2;
	cvta.to.global.u64 	%rd4, %rd1;
	cvta.to.global.u64 	%rd5, %rd2;
	cvta.to.global.u64 	%rd6, %rd3;
	mul.wide.s32 	%rd7, %r1, 4;
	add.s64 	%rd8, %rd4, %rd7;
	ld.global.f32 	%f1, [%rd8];
	add.s64 	%rd9, %rd5, %rd7;
	ld.global.f32 	%f2, [%rd9];
	sub.f32 	%f3, %f1, %f2;
	add.s64 	%rd10, %rd6, %rd7;
	st.global.f32 	[%rd10], %f3;
$L__BB4_2:
	ret;

}
	// .globl	_Z12kernel_pmultPfS_S_i
.visible .entry _Z12kernel_pmultPfS_S_i(
	.param .u64 .ptr .align 1 _Z12kernel_pmultPfS_S_i_param_0,
	.param .u64 .ptr .align 1 _Z12kernel_pmultPfS_S_i_param_1,
	.param .u64 .ptr .align 1 _Z12kernel_pmultPfS_S_i_param_2,
	.param .u32 _Z12kernel_pmultPfS_S_i_param_3
)
{
	.reg .pred 	%p<2>;
	.reg .b32 	%r<6>;
	.reg .b32 	%f<4>;
	.reg .b64 	%rd<11>;

	ld.param.u64 	%rd1, [_Z12kernel_pmultPfS_S_i_param_0];
	ld.param.u64 	%rd2, [_Z12kernel_pmultPfS_S_i_param_1];
	ld.param.u64 	%rd3, [_Z12kernel_pmultPfS_S_i_param_2];
	ld.param.u32 	%r2, [_Z12kernel_pmultPfS_S_i_param_3];
	mov.u32 	%r3, %ctaid.x;
	mov.u32 	%r4, %ntid.x;
	mov.u32 	%r5, %tid.x;
	mad.lo.s32 	%r1, %r3, %r4, %r5;
	setp.ge.s32 	%p1, %r1, %r2;
	@%p1 bra 	$L__BB5_2;
	cvta.to.global.u64 	%rd4, %rd1;
	cvta.to.global.u64 	%rd5, %rd2;
	cvta.to.global.u64 	%rd6, %rd3;
	mul.wide.s32 	%rd7, %r1, 4;
	add.s64 	%rd8, %rd4, %rd7;
	ld.global.f32 	%f1, [%rd8];
	add.s64 	%rd9, %rd5, %rd7;
	ld.global.f32 	%f2, [%rd9];
	mul.f32 	%f3, %f1, %f2;
	add.s64 	%rd10, %rd6, %rd7;
	st.global.f32 	[%rd10], %f3;
$L__BB5_2:
	ret;

}
	// .globl	_Z14kernel_sigmoidPfS_i
.visible .entry _Z14kernel_sigmoidPfS_i(
	.param .u64 .ptr .align 1 _Z14kernel_sigmoidPfS_i_param_0,
	.param .u64 .ptr .align 1 _Z14kernel_sigmoidPfS_i_param_1,
	.param .u32 _Z14kernel_sigmoidPfS_i_param_2
)
{
	.reg .pred 	%p<3>;
	.reg .b32 	%r<6>;
	.reg .b32 	%f<5>;
	.reg .b64 	%rd<8>;
	.reg .b64 	%fd<8>;

	ld.param.u64 	%rd1, [_Z14kernel_sigmoidPfS_i_param_0];
	ld.param.u64 	%rd2, [_Z14kernel_sigmoidPfS_i_param_1];
	ld.param.u32 	%r2, [_Z14kernel_sigmoidPfS_i_param_2];
	mov.u32 	%r3, %ctaid.x;
	mov.u32 	%r4, %ntid.x;
	mov.u32 	%r5, %tid.x;
	mad.lo.s32 	%r1, %r3, %r4, %r5;
	setp.ge.s32 	%p1, %r1, %r2;
	@%p1 bra 	$L__BB6_2;
	cvta.to.global.u64 	%rd3, %rd1;
	cvta.to.global.u64 	%rd4, %rd2;
	mul.wide.s32 	%rd5, %r1, 4;
	add.s64 	%rd6, %rd3, %rd5;
	ld.global.f32 	%f1, [%rd6];
	cvt.f64.f32 	%fd1, %f1;
	mul.f64 	%fd2, %fd1, 0d3FE0000000000000;
	setp.lt.f32 	%p2, %f1, 0f00000000;
	neg.f32 	%f2, %f1;
	selp.f32 	%f3, %f2, %f1, %p2;
	cvt.f64.f32 	%fd3, %f3;
	add.f64 	%fd4, %fd3, 0d3FF0000000000000;
	div.rn.f64 	%fd5, %fd2, %fd4;
	mov.f64 	%fd6, 0d3FE0000000000000;
	sub.f64 	%fd7, %fd6, %fd5;
	cvt.rn.f32.f64 	%f4, %fd7;
	add.s64 	%rd7, %rd4, %rd5;
	st.global.f32 	[%rd7], %f4;
$L__BB6_2:
	ret;

}
	// .globl	_Z19kernel_sigmoidDerivPfS_i
.visible .entry _Z19kernel_sigmoidDerivPfS_i(
	.param .u64 .ptr .align 1 _Z19kernel_sigmoidDerivPfS_i_param_0,
	.param .u64 .ptr .align 1 _Z19kernel_sigmoidDerivPfS_i_param_1,
	.param .u32 _Z19kernel_sigmoidDerivPfS_i_param_2
)
{
	.reg .pred 	%p<3>;
	.reg .b32 	%r<6>;
	.reg .b32 	%f<8>;
	.reg .b64 	%rd<8>;

	ld.param.u64 	%rd1, [_Z19kernel_sigmoidDerivPfS_i_param_0];
	ld.param.u64 	%rd2, [_Z19kernel_sigmoidDerivPfS_i_param_1];
	ld.param.u32 	%r2, [_Z19kernel_sigmoidDerivPfS_i_param_2];
	mov.u32 	%r3, %ctaid.x;
	mov.u32 	%r4, %ntid.x;
	mov.u32 	%r5, %tid.x;
	mad.lo.s32 	%r1, %r3, %r4, %r5;
	setp.ge.s32 	%p1, %r1, %r2;
	@%p1 bra 	$L__BB7_2;
	cvta.to.global.u64 	%rd3, %rd1;
	cvta.to.global.u64 	%rd4, %rd2;
	mul.wide.s32 	%rd5, %r1, 4;
	add.s64 	%rd6, %rd3, %rd5;
	ld.global.f32 	%f1, [%rd6];
	setp.lt.f32 	%p2, %f1, 0f00000000;
	neg.f32 	%f2, %f1;
	selp.f32 	%f3, %f2, %f1, %p2;
	add.f32 	%f4, %f3, 0f3F800000;
	mul.f32 	%f5, %f4, %f4;
	mov.f32 	%f6, 0fBF000000;
	div.rn.f32 	%f7, %f6, %f5;
	add.s64 	%rd7, %rd4, %rd5;
	st.global.f32 	[%rd7], %f7;
$L__BB7_2:
	ret;

}
	// .globl	_Z11kernel_aYpbffPfi
.visible .entry _Z11kernel_aYpbffPfi(
	.param .f32 _Z11kernel_aYpbffPfi_param_0,
	.param .f32 _Z11kernel_aYpbffPfi_param_1,
	.param .u64 .ptr .align 1 _Z11kernel_aYpbffPfi_param_2,
	.param .u32 _Z11kernel_aYpbffPfi_param_3
)
{
	.reg .pred 	%p<2>;
	.reg .b32 	%r<6>;
	.reg .b32 	%f<5>;
	.reg .b64 	%rd<5>;

	ld.param.f32 	%f1, [_Z11kernel_aYpbffPfi_param_0];
	ld.param.f32 	%f2, [_Z11kernel_aYpbffPfi_param_1];
	ld.param.u64 	%rd1, [_Z11kernel_aYpbffPfi_param_2];
	ld.param.u32 	%r2, [_Z11kernel_aYpbffPfi_param_3];
	mov.u32 	%r3, %ctaid.x;
	mov.u32 	%r4, %ntid.x;
	mov.u32 	%r5, %tid.x;
	mad.lo.s32 	%r1, %r3, %r4, %r5;
	setp.ge.s32 	%p1, %r1, %r2;
	@%p1 bra 	$L__BB8_2;
	cvta.to.global.u64 	%rd2, %rd1;
	mul.wide.s32 	%rd3, %r1, 4;
	add.s64 	%rd4, %rd2, %rd3;
	ld.global.f32 	%f3, [%rd4];
	fma.rn.f32 	%f4, %f1, %f3, %f2;
	st.global.f32 	[%rd4], %f4;
$L__BB8_2:
	ret;

}
	// .globl	_Z13kernel_aXpb_YfPffS_i
.visible .entry _Z13kernel_aXpb_YfPffS_i(
	.param .f32 _Z13kernel_aXpb_YfPffS_i_param_0,
	.param .u64 .ptr .align 1 _Z13kernel_aXpb_YfPffS_i_param_1,
	.param .f32 _Z13kernel_aXpb_YfPffS_i_param_2,
	.param .u64 .ptr .align 1 _Z13kernel_aXpb_YfPffS_i_param_3,
	.param .u32 _Z13kernel_aXpb_YfPffS_i_param_4
)
{
	.reg .pred 	%p<2>;
	.reg .b32 	%r<6>;
	.reg .b32 	%f<7>;
	.reg .b64 	%rd<8>;

	ld.param.f32 	%f1, [_Z13kernel_aXpb_YfPffS_i_param_0];
	ld.param.u64 	%rd1, [_Z13kernel_aXpb_YfPffS_i_param_1];
	ld.param.f32 	%f2, [_Z13kernel_aXpb_YfPffS_i_param_2];
	ld.param.u64 	%rd2, [_Z13kernel_aXpb_YfPffS_i_param_3];
	ld.param.u32 	%r2, [_Z13kernel_aXpb_YfPffS_i_param_4];
	mov.u32 	%r3, %ctaid.x;
	mov.u32 	%r4, %ntid.x;
	mov.u32 	%r5, %tid.x;
	mad.lo.s32 	%r1, %r3, %r4, %r5;
	setp.ge.s32 	%p1, %r1, %r2;
	@%p1 bra 	$L__BB9_2;
	cvta.to.global.u64 	%rd3, %rd1;
	cvta.to.global.u64 	%rd4, %rd2;
	mul.wide.s32 	%rd5, %r1, 4;
	add.s64 	%rd6, %rd3, %rd5;
	ld.global.f32 	%f3, [%rd6];
	fma.rn.f32 	%f4, %f1, %f3, %f2;
	add.s64 	%rd7, %rd4, %rd5;
	ld.global.f32 	%f5, [%rd7];
	mul.f32 	%f6, %f5, %f4;
	st.global.f32 	[%rd7], %f6;
$L__BB9_2:
	ret;

}
	// .globl	_Z11kernel_XVpYPfS_S_i
.visible .entry _Z11kernel_XVpYPfS_S_i(
	.param .u64 .ptr .align 1 _Z11kernel_XVpYPfS_S_i_param_0,
	.param .u64 .ptr .align 1 _Z11kernel_XVpYPfS_S_i_param_1,
	.param .u64 .ptr .align 1 _Z11kernel_XVpYPfS_S_i_param_2,
	.param .u32 _Z11kernel_XVpYPfS_S_i_param_3
)
{
	.reg .pred 	%p<2>;
	.reg .b32 	%r<6>;
	.reg .b32 	%f<5>;
	.reg .b64 	%rd<11>;

	ld.param.u64 	%rd1, [_Z11kernel_XVpYPfS_S_i_param_0];
	ld.param.u64 	%rd2, [_Z11kernel_XVpYPfS_S_i_param_1];
	ld.param.u64 	%rd3, [_Z11kernel_XVpYPfS_S_i_param_2];
	ld.param.u32 	%r2, [_Z11kernel_XVpYPfS_S_i_param_3];
	mov.u32 	%r3, %ctaid.x;
	mov.u32 	%r4, %ntid.x;
	mov.u32 	%r5, %tid.x;
	mad.lo.s32 	%r1, %r3, %r4, %r5;
	setp.ge.s32 	%p1, %r1, %r2;
	@%p1 bra 	$L__BB10_2;
	cvta.to.global.u64 	%rd4, %rd1;
	cvta.to.global.u64 	%rd5, %rd2;
	cvta.to.global.u64 	%rd6, %rd3;
	mul.wide.s32 	%rd7, %r1, 4;
	add.s64 	%rd8, %rd4, %rd7;
	ld.global.f32 	%f1, [%rd8];
	add.s64 	%rd9, %rd5, %rd7;
	ld.global.f32 	%f2, [%rd9];
	add.s64 	%rd10, %rd6, %rd7;
	ld.global.f32 	%f3, [%rd10];
	fma.rn.f32 	%f4, %f1, %f2, %f3;
	st.global.f32 	[%rd10], %f4;
$L__BB10_2:
	ret;

}


// ===== COMPILED SASS (sm_100) =====

	.target	sm_100

	.elftype	@"ET_EXEC"


//--------------------- .note.nv.tkinfo           --------------------------
	.section	.note.nv.tkinfo,"",@"SHT_NOTE"
	.sectionflags	@"SHF_NOTE_NV_TKINFO"
	.tkinfo
        /*0018*/ 	.word	0x00000002
        /*0030*/ 	.string	""
        /*0030*/ 	.string	"ptxas"
        /*0030*/ 	.string	"Cuda compilation tools, release 13.0, V13.0.88"
        /*0030*/ 	.string	"Build cuda_13.0.r13.0/compiler.36424714_0"
        /*0030*/ 	.string	"-arch sm_100 -m 64 "



//--------------------- .note.nv.cuinfo           --------------------------
	.section	.note.nv.cuinfo,"",@"SHT_NOTE"
	.sectionflags	@"SHF_NOTE_NV_CUINFO"
        /*0018*/ 	.short	0x0002
        /*001a*/ 	.short	0x0064
        /*001c*/ 	.short	0x0082
	.zero		2


//--------------------- .nv.info                  --------------------------
	.section	.nv.info,"",@"SHT_CUDA_INFO"
	.align	4


	//----- nvinfo : EIATTR_REGCOUNT
	.align		4
        /*0000*/ 	.byte	0x04, 0x2f
        /*0002*/ 	.short	(.L_1 - .L_0)
	.align		4
.L_0:
        /*0004*/ 	.word	index@(_Z11kernel_initPfif)
        /*0008*/ 	.word	0x0000000a


	//----- nvinfo : EIATTR_FRAME_SIZE
	.align		4
.L_1:
        /*000c*/ 	.byte	0x04, 0x11
        /*000e*/ 	.short	(.L_3 - .L_2)
	.align		4
.L_2:
        /*0010*/ 	.word	index@(_Z11kernel_initPfif)
        /*0014*/ 	.word	0x00000000


	//----- nvinfo : EIATTR_REGCOUNT
	.align		4
.L_3:
        /*0018*/ 	.byte	0x04, 0x2f
        /*001a*/ 	.short	(.L_5 - .L_4)
	.align		4
.L_4:
        /*001c*/ 	.word	index@(_Z15kernel_addValuePfS_if)
        /*0020*/ 	.word	0x0000000a


	//----- nvinfo : EIATTR_FRAME_SIZE
	.align		4
.L_5:
        /*0024*/ 	.byte	0x04, 0x11
        /*0026*/ 	.short	(.L_7 - .L_6)
	.align		4
.L_6:
        /*0028*/ 	.word	index@(_Z15kernel_addValuePfS_if)
        /*002c*/ 	.word	0x00000000


	//----- nvinfo : EIATTR_REGCOUNT
	.align		4
.L_7:
        /*0030*/ 	.byte	0x04, 0x2f
        /*0032*/ 	.short	(.L_9 - .L_8)
	.align		4
.L_8:
        /*0034*/ 	.word	index@(_Z10kernel_sclPfS_if)
        /*0038*/ 	.word	0x0000000a


	//----- nvinfo : EIATTR_FRAME_SIZE
	.align		4
.L_9:
        /*003c*/ 	.byte	0x04, 0x11
        /*003e*/ 	.short	(.L_11 - .L_10)
	.align		4
.L_10:
        /*0040*/ 	.word	index@(_Z10kernel_sclPfS_if)
        /*0044*/ 	.word	0x00000000


	//----- nvinfo : EIATTR_REGCOUNT
	.align		4
.L_11:
        /*0048*/ 	.byte	0x04, 0x2f
        /*004a*/ 	.short	(.L_13 - .L_12)
	.align		4
.L_12:
        /*004c*/ 	.word	index@(_Z10kernel_addPfS_S_i)
        /*0050*/ 	.word	0x0000000c


	//----- nvinfo : EIATTR_FRAME_SIZE
	.align		4
.L_13:
        /*0054*/ 	.byte	0x04, 0x11
        /*0056*/ 	.short	(.L_15 - .L_14)
	.align		4
.L_14:
        /*0058*/ 	.word	index@(_Z10kernel_addPfS_S_i)
        /*005c*/ 	.word	0x00000000


	//----- nvinfo : EIATTR_REGCOUNT
	.align		4
.L_15:
        /*0060*/ 	.byte	0x04, 0x2f
        /*0062*/ 	.short	(.L_17 - .L_16)
	.align		4
.L_16:
        /*0064*/ 	.word	index@(_Z10kernel_subPfS_S_i)
        /*0068*/ 	.word	0x0000000c


	//----- nvinfo : EIATTR_FRAME_SIZE
	.align		4
.L_17:
        /*006c*/ 	.byte	0x04, 0x11
        /*006e*/ 	.short	(.L_19 - .L_18)
	.align		4
.L_18:
        /*0070*/ 	.word	index@(_Z10kernel_subPfS_S_i)
        /*0074*/ 	.word	0x00000000


	//----- nvinfo : EIATTR_REGCOUNT
	.align		4
.L_19:
        /*0078*/ 	.byte	0x04, 0x2f
        /*007a*/ 	.short	(.L_21 - .L_20)
	.align		4
.L_20:
        /*007c*/ 	.word	index@(_Z12kernel_pmultPfS_S_i)
        /*0080*/ 	.word	0x0000000c


	//----- nvinfo : EIATTR_FRAME_SIZE
	.align		4
.L_21:
        /*0084*/ 	.byte	0x04, 0x11
        /*0086*/ 	.short	(.L_23 - .L_22)
	.align		4
.L_22:
        /*0088*/ 	.word	index@(_Z12kernel_pmultPfS_S_i)
        /*008c*/ 	.word	0x00000000


	//----- nvinfo : EIATTR_REGCOUNT
	.align		4
.L_23:
        /*0090*/ 	.byte	0x04, 0x2f
        /*0092*/ 	.short	(.L_25 - .L_24)
	.align		4
.L_24:
        /*0094*/ 	.word	index@(_Z14kernel_sigmoidPfS_i)
        /*0098*/ 	.word	0x00000019


	//----- nvinfo : EIATTR_FRAME_SIZE
	.align		4
.L_25:
        /*009c*/ 	.byte	0x04, 0x11
        /*009e*/ 	.short	(.L_27 - .L_26)
	.align		4
.L_26:
        /*00a0*/ 	.word	index@($__internal_1_$__cuda_sm20_div_rn_f64_full)
        /*00a4*/ 	.word	0x00000000


	//----- nvinfo : EIATTR_FRAME_SIZE
	.align		4
.L_27:
        /*00a8*/ 	.byte	0x04, 0x11
        /*00aa*/ 	.short	(.L_29 - .L_28)
	.align		4
.L_28:
        /*00ac*/ 	.word	index@(_Z14kernel_sigmoidPfS_i)
        /*00b0*/ 	.word	0x00000000


	//----- nvinfo : EIATTR_REGCOUNT
	.align		4
.L_29:
        /*00b4*/ 	.byte	0x04, 0x2f
        /*00b6*/ 	.short	(.L_31 - .L_30)
	.align		4
.L_30:
        /*00b8*/ 	.word	index@(_Z19kernel_sigmoidDerivPfS_i)
        /*00bc*/ 	.word	0x0000000d


	//----- nvinfo : EIATTR_FRAME_SIZE
	.align		4
.L_31:
        /*00c0*/ 	.byte	0x04, 0x11
        /*00c2*/ 	.short	(.L_33 - .L_32)
	.align		4
.L_32:
        /*00c4*/ 	.word	index@($__internal_0_$__cuda_sm3x_div_rn_noftz_f32_slowpath)
        /*00c8*/ 	.word	0x00000000


	//----- nvinfo : EIATTR_FRAME_SIZE
	.align		4
.L_33:
        /*00cc*/ 	.byte	0x04, 0x11
        /*00ce*/ 	.short	(.L_35 - .L_34)
	.align		4
.L_34:
        /*00d0*/ 	.word	index@(_Z19kernel_sigmoidDerivPfS_i)
        /*00d4*/ 	.word	0x00000000


	//----- nvinfo : EIATTR_REGCOUNT
	.align		4
.L_35:
        /*00d8*/ 	.byte	0x04, 0x2f
        /*00da*/ 	.short	(.L_37 - .L_36)
	.align		4
.L_36:
        /*00dc*/ 	.word	index@(_Z11kernel_aYpbffPfi)
        /*00e0*/ 	.word	0x00000008


	//----- nvinfo : EIATTR_FRAME_SIZE
	.align		4
.L_37:
        /*00e4*/ 	.byte	0x04, 0x11
        /*00e6*/ 	.short	(.L_39 - .L_38)
	.align		4
.L_38:
        /*00e8*/ 	.word	index@(_Z11kernel_aYpbffPfi)
        /*00ec*/ 	.word	0x00000000


	//----- nvinfo : EIATTR_REGCOUNT
	.align		4
.L_39:
        /*00f0*/ 	.byte	0x04, 0x2f
        /*00f2*/ 	.short	(.L_41 - .L_40)
	.align		4
.L_40:
        /*00f4*/ 	.word	index@(_Z13kernel_aXpb_YfPffS_i)
        /*00f8*/ 	.word	0x0000000c


	//----- nvinfo : EIATTR_FRAME_SIZE
	.align		4
.L_41:
        /*00fc*/ 	.byte	0x04, 0x11
        /*00fe*/ 	.short	(.L_43 - .L_42)
	.align		4
.L_42:
        /*0100*/ 	.word	index@(_Z13kernel_aXpb_YfPffS_i)
        /*0104*/ 	.word	0x00000000


	//----- nvinfo : EIATTR_REGCOUNT
	.align		4
.L_43:
        /*0108*/ 	.byte	0x04, 0x2f
        /*010a*/ 	.short	(.L_45 - .L_44)
	.align		4
.L_44:
        /*010c*/ 	.word	index@(_Z11kernel_XVpYPfS_S_i)
        /*0110*/ 	.word	0x0000000c


	//----- nvinfo : EIATTR_FRAME_SIZE
	.align		4
.L_45:
        /*0114*/ 	.byte	0x04, 0x11
        /*0116*/ 	.short	(.L_47 - .L_46)
	.align		4
.L_46:
        /*0118*/ 	.word	index@(_Z11kernel_XVpYPfS_S_i)
        /*011c*/ 	.word	0x00000000


	//----- nvinfo : EIATTR_MIN_STACK_SIZE
	.align		4
.L_47:
        /*0120*/ 	.byte	0x04, 0x12
        /*0122*/ 	.short	(.L_49 - .L_48)
	.align		4
.L_48:
        /*0124*/ 	.word	index@(_Z11kernel_XVpYPfS_S_i)
        /*0128*/ 	.word	0x00000000


	//----- nvinfo : EIATTR_MIN_STACK_SIZE
	.align		4
.L_49:
        /*012c*/ 	.byte	0x04, 0x12
        /*012e*/ 	.short	(.L_51 - .L_50)
	.align		4
.L_50:
        /*0130*/ 	.word	index@(_Z13kernel_aXpb_YfPffS_i)
        /*0134*/ 	.word	0x00000000


	//----- nvinfo : EIATTR_MIN_STACK_SIZE
	.align		4
.L_51:
        /*0138*/ 	.byte	0x04, 0x12
        /*013a*/ 	.short	(.L_53 - .L_52)
	.align		4
.L_52:
        /*013c*/ 	.word	index@(_Z11kernel_aYpbffPfi)
        /*0140*/ 	.word	0x00000000


	//----- nvinfo : EIATTR_MIN_STACK_SIZE
	.align		4
.L_53:
        /*0144*/ 	.byte	0x04, 0x12
        /*0146*/ 	.short	(.L_55 - .L_54)
	.align		4
.L_54:
        /*0148*/ 	.word	index@(_Z19kernel_sigmoidDerivPfS_i)
        /*014c*/ 	.word	0x00000000


	//----- nvinfo : EIATTR_MIN_STACK_SIZE
	.align		4
.L_55:
        /*0150*/ 	.byte	0x04, 0x12
        /*0152*/ 	.short	(.L_57 - .L_56)
	.align		4
.L_56:
        /*0154*/ 	.word	index@(_Z14kernel_sigmoidPfS_i)
        /*0158*/ 	.word	0x00000000


	//----- nvinfo : EIATTR_MIN_STACK_SIZE
	.align		4
.L_57:
        /*015c*/ 	.byte	0x04, 0x12
        /*015e*/ 	.short	(.L_59 - .L_58)
	.align		4
.L_58:
        /*0160*/ 	.word	index@(_Z12kernel_pmultPfS_S_i)
        /*0164*/ 	.word	0x00000000


	//----- nvinfo : EIATTR_MIN_STACK_SIZE
	.align		4
.L_59:
        /*0168*/ 	.byte	0x04, 0x12
        /*016a*/ 	.short	(.L_61 - .L_60)
	.align		4
.L_60:
        /*016c*/ 	.word	index@(_Z10kernel_subPfS_S_i)
        /*0170*/ 	.word	0x00000000


	//----- nvinfo : EIATTR_MIN_STACK_SIZE
	.align		4
.L_61:
        /*0174*/ 	.byte	0x04, 0x12
        /*0176*/ 	.short	(.L_63 - .L_62)
	.align		4
.L_62:
        /*0178*/ 	.word	index@(_Z10kernel_addPfS_S_i)
        /*017c*/ 	.word	0x00000000


	//----- nvinfo : EIATTR_MIN_STACK_SIZE
	.align		4
.L_63:
        /*0180*/ 	.byte	0x04, 0x12
        /*0182*/ 	.short	(.L_65 - .L_64)
	.align		4
.L_64:
        /*0184*/ 	.word	index@(_Z10kernel_sclPfS_if)
        /*0188*/ 	.word	0x00000000


	//----- nvinfo : EIATTR_MIN_STACK_SIZE
	.align		4
.L_65:
        /*018c*/ 	.byte	0x04, 0x12
        /*018e*/ 	.short	(.L_67 - .L_66)
	.align		4
.L_66:
        /*0190*/ 	.word	index@(_Z15kernel_addValuePfS_if)
        /*0194*/ 	.word	0x00000000


	//----- nvinfo : EIATTR_MIN_STACK_SIZE
	.align		4
.L_67:
        /*0198*/ 	.byte	0x04, 0x12
        /*019a*/ 	.short	(.L_69 - .L_68)
	.align		4
.L_68:
        /*019c*/ 	.word	index@(_Z11kernel_initPfif)
        /*01a0*/ 	.word	0x00000000
.L_69:


//--------------------- .nv.compat                --------------------------
	.section	.nv.compat,"",@"SHT_CUDA_COMPAT_INFO"
	.align	4
        /*0000*/ 	.byte	0x02, 0x09, 0x00, 0x00, 0x02, 0x02, 0x01, 0x00, 0x02, 0x05, 0x05, 0x00, 0x03, 0x07, 0x01, 0x01
        /*0010*/ 	.byte	0x02, 0x03, 0x00, 0x00, 0x02, 0x06, 0x01, 0x00, 0x04, 0x0b, 0x08, 0x00, 0x01, 0x00, 0x00, 0x00
        /*0020*/ 	.byte	0x00, 0x00, 0x00, 0x00


//--------------------- .nv.info._Z11kernel_XVpYPfS_S_i --------------------------
	.section	.nv.info._Z11kernel_XVpYPfS_S_i,"",@"SHT_CUDA_INFO"
	.sectionflags	@""
	.align	4


	//----- nvinfo : EIATTR_CUDA_API_VERSION
	.align		4
        /*0000*/ 	.byte	0x04, 0x37
        /*0002*/ 	.short	(.L_71 - .L_70)
.L_70:
        /*0004*/ 	.word	0x00000082


	//----- nvinfo : EIATTR_KPARAM_INFO
	.align		4
.L_71:
        /*0008*/ 	.byte	0x04, 0x17
        /*000a*/ 	.short	(.L_73 - .L_72)
.L_72:
        /*000c*/ 	.word	0x00000000
        /*0010*/ 	.short	0x0003
        /*0012*/ 	.short	0x0018
        /*0014*/ 	.byte	0x00, 0xf0, 0x11, 0x00


	//----- nvinfo : EIATTR_KPARAM_INFO
	.align		4
.L_73:
        /*0018*/ 	.byte	0x04, 0x17
        /*001a*/ 	.short	(.L_75 - .L_74)
.L_74:
        /*001c*/ 	.word	0x00000000
        /*0020*/ 	.short	0x0002
        /*0022*/ 	.short	0x0010
        /*0024*/ 	.byte	0x00, 0xf5, 0x21, 0x00


	//----- nvinfo : EIATTR_KPARAM_INFO
	.align		4
.L_75:
        /*0028*/ 	.byte	0x04, 0x17
        /*002a*/ 	.short	(.L_77 - .L_76)
.L_76:
        /*002c*/ 	.word	0x00000000
        /*0030*/ 	.short	0x0001
        /*0032*/ 	.short	0x0008
        /*0034*/ 	.byte	0x00, 0xf5, 0x21, 0x00


	//----- nvinfo : EIATTR_KPARAM_INFO
	.align		4
.L_77:
        /*0038*/ 	.byte	0x04, 0x17
        /*003a*/ 	.short	(.L_79 - .L_78)
.L_78:
        /*003c*/ 	.word	0x00000000
        /*0040*/ 	.short	0x0000
        /*0042*/ 	.short	0x0000
        /*0044*/ 	.byte	0x00, 0xf5, 0x21, 0x00


	//----- nvinfo : EIATTR_SPARSE_MMA_MASK
	.align		4
.L_79:
        /*0048*/ 	.byte	0x03, 0x50
        /*004a*/ 	.short	0x0000


	//----- nvinfo : EIATTR_MAXREG_COUNT
	.align		4
        /*004c*/ 	.byte	0x03, 0x1b
        /*004e*/ 	.short	0x00ff


	//----- nvinfo : EIATTR_MERCURY_ISA_VERSION
	.align		4
        /*0050*/ 	.byte	0x03, 0x5f
        /*0052*/ 	.short	0x0101


	//----- nvinfo : EIATTR_VRC_CTA_INIT_COUNT
	.align		4
        /*0054*/ 	.byte	0x02, 0x4a
	.zero		1
	.zero		1


	//----- nvinfo : EIATTR_EXIT_INSTR_OFFSETS
	.align		4
        /*0058*/ 	.byte	0x04, 0x1c
        /*005a*/ 	.short	(.L_81 - .L_80)


	//   ....[0]....
.L_80:
        /*005c*/ 	.word	0x00000070


	//   ....[1]....
        /*0060*/ 	.word	0x00000140


	//----- nvinfo : EIATTR_CBANK_PARAM_SIZE
	.align		4
.L_81:
        /*0064*/ 	.byte	0x03, 0x19
        /*0066*/ 	.short	0x001c


	//----- nvinfo : EIATTR_PARAM_CBANK
	.align		4
        /*0068*/ 	.byte	0x04, 0x0a
        /*006a*/ 	.short	(.L_83 - .L_82)
	.align		4
.L_82:
        /*006c*/ 	.word	index@(.nv.constant0._Z11kernel_XVpYPfS_S_i)
        /*0070*/ 	.short	0x0380
        /*0072*/ 	.short	0x001c


	//----- nvinfo : EIATTR_SW_WAR
	.align		4
.L_83:
        /*0074*/ 	.byte	0x04, 0x36
        /*0076*/ 	.short	(.L_85 - .L_84)
.L_84:
        /*0078*/ 	.word	0x00000008
.L_85:


//--------------------- .nv.info._Z13kernel_aXpb_YfPffS_i --------------------------
	.section	.nv.info._Z13kernel_aXpb_YfPffS_i,"",@"SHT_CUDA_INFO"
	.sectionflags	@""
	.align	4


	//----- nvinfo : EIATTR_CUDA_API_VERSION
	.align		4
        /*0000*/ 	.byte	0x04, 0x37
        /*0002*/ 	.short	(.L_87 - .L_86)
.L_86:
        /*0004*/ 	.word	0x00000082


	//----- nvinfo : EIATTR_KPARAM_INFO
	.align		4
.L_87:
        /*0008*/ 	.byte	0x04, 0x17
        /*000a*/ 	.short	(.L_89 - .L_88)
.L_88:
        /*000c*/ 	.word	0x00000000
        /*0010*/ 	.short	0x0004
        /*0012*/ 	.short	0x0020
        /*0014*/ 	.byte	0x00, 0xf0, 0x11, 0x00


	//----- nvinfo : EIATTR_KPARAM_INFO
	.align		4
.L_89:
        /*0018*/ 	.byte	0x04, 0x17
        /*001a*/ 	.short	(.L_91 - .L_90)
.L_90:
        /*001c*/ 	.word	0x00000000
        /*0020*/ 	.short	0x0003
        /*0022*/ 	.short	0x0018
        /*0024*/ 	.byte	0x00, 0xf5, 0x21, 0x00


	//----- nvinfo : EIATTR_KPARAM_INFO
	.align		4
.L_91:
        /*0028*/ 	.byte	0x04, 0x17
        /*002a*/ 	.short	(.L_93 - .L_92)
.L_92:
        /*002c*/ 	.word	0x00000000
        /*0030*/ 	.short	0x0002
        /*0032*/ 	.short	0x0010
        /*0034*/ 	.byte	0x00, 0xf0, 0x11, 0x00


	//----- nvinfo : EIATTR_KPARAM_INFO
	.align		4
.L_93:
        /*0038*/ 	.byte	0x04, 0x17
        /*003a*/ 	.short	(.L_95 - .L_94)
.L_94:
        /*003c*/ 	.word	0x00000000
        /*0040*/ 	.short	0x0001
        /*0042*/ 	.short	0x0008
        /*0044*/ 	.byte	0x00, 0xf5, 0x21, 0x00


	//----- nvinfo : EIATTR_KPARAM_INFO
	.align		4
.L_95:
        /*0048*/ 	.byte	0x04, 0x17
        /*004a*/ 	.short	(.L_97 - .L_96)
.L_96:
        /*004c*/ 	.word	0x00000000
        /*0050*/ 	.short	0x0000
        /*0052*/ 	.short	0x0000
        /*0054*/ 	.byte	0x00, 0xf0, 0x11, 0x00


	//----- nvinfo : EIATTR_SPARSE_MMA_MASK
	.align		4
.L_97:
        /*0058*/ 	.byte	0x03, 0x50
        /*005a*/ 	.short	0x0000


	//----- nvinfo : EIATTR_MAXREG_COUNT
	.align		4
        /*005c*/ 	.byte	0x03, 0x1b
        /*005e*/ 	.short	0x00ff


	//----- nvinfo : EIATTR_MERCURY_ISA_VERSION
	.align		4
        /*0060*/ 	.byte	0x03, 0x5f
        /*0062*/ 	.short	0x0101


	//----- nvinfo : EIATTR_VRC_CTA_INIT_COUNT
	.align		4
        /*0064*/ 	.byte	0x02, 0x4a
	.zero		1
	.zero		1


	//----- nvinfo : EIATTR_EXIT_INSTR_OFFSETS
	.align		4
        /*0068*/ 	.byte	0x04, 0x1c
        /*006a*/ 	.short	(.L_99 - .L_98)


	//   ....[0]....
.L_98:
        /*006c*/ 	.word	0x00000070


	//   ....[1]....
        /*0070*/ 	.word	0x00000140


	//----- nvinfo : EIATTR_CBANK_PARAM_SIZE
	.align		4
.L_99:
        /*0074*/ 	.byte	0x03, 0x19
        /*0076*/ 	.short	0x0024


	//----- nvinfo : EIATTR_PARAM_CBANK
	.align		4
        /*0078*/ 	.byte	0x04, 0x0a
        /*007a*/ 	.short	(.L_101 - .L_100)
	.align		4
.L_100:
        /*007c*/ 	.word	index@(.nv.constant0._Z13kernel_aXpb_YfPffS_i)
        /*0080*/ 	.short	0x0380
        /*0082*/ 	.short	0x0024


	//----- nvinfo : EIATTR_SW_WAR
	.align		4
.L_101:
        /*0084*/ 	.byte	0x04, 0x36
        /*0086*/ 	.short	(.L_103 - .L_102)
.L_102:
        /*0088*/ 	.word	0x00000008
.L_103:


//--------------------- .nv.info._Z11kernel_aYpbffPfi --------------------------
	.section	.nv.info._Z11kernel_aYpbffPfi,"",@"SHT_CUDA_INFO"
	.sectionflags	@""
	.align	4


	//----- nvinfo : EIATTR_CUDA_API_VERSION
	.align		4
        /*0000*/ 	.byte	0x04, 0x37
        /*0002*/ 	.short	(.L_105 - .L_104)
.L_104:
        /*0004*/ 	.word	0x00000082


	//----- nvinfo : EIATTR_KPARAM_INFO
	.align		4
.L_105:
        /*0008*/ 	.byte	0x04, 0x17
        /*000a*/ 	.short	(.L_107 - .L_106)
.L_106:
        /*000c*/ 	.word	0x00000000
        /*0010*/ 	.short	0x0003
        /*0012*/ 	.short	0x0010
        /*0014*/ 	.byte	0x00, 0xf0, 0x11, 0x00


	//----- nvinfo : EIATTR_KPARAM_INFO
	.align		4
.L_107:
        /*0018*/ 	.byte	0x04, 0x17
        /*001a*/ 	.short	(.L_109 - .L_108)
.L_108:
        /*001c*/ 	.word	0x00000000
        /*0020*/ 	.short	0x0002
        /*0022*/ 	.short	0x0008
        /*0024*/ 	.byte	0x00, 0xf5, 0x21, 0x00


	//----- nvinfo : EIATTR_KPARAM_INFO
	.align		4
.L_109:
        /*0028*/ 	.byte	0x04, 0x17
        /*002a*/ 	.short	(.L_111 - .L_110)
.L_110:
        /*002c*/ 	.word	0x00000000
        /*0030*/ 	.short	0x0001
        /*0032*/ 	.short	0x0004
        /*0034*/ 	.byte	0x00, 0xf0, 0x11, 0x00


	//----- nvinfo : EIATTR_KPARAM_INFO
	.align		4
.L_111:
        /*0038*/ 	.byte	0x04, 0x17
        /*003a*/ 	.short	(.L_113 - .L_112)
.L_112:
        /*003c*/ 	.word	0x00000000
        /*0040*/ 	.short	0x0000
        /*0042*/ 	.short	0x0000
        /*0044*/ 	.byte	0x00, 0xf0, 0x11, 0x00


	//----- nvinfo : EIATTR_SPARSE_MMA_MASK
	.align		4
.L_113:
        /*0048*/ 	.byte	0x03, 0x50
        /*004a*/ 	.short	0x0000


	//----- nvinfo : EIATTR_MAXREG_COUNT
	.align		4
        /*004c*/ 	.byte	0x03, 0x1b
        /*004e*/ 	.short	0x00ff


	//----- nvinfo : EIATTR_MERCURY_ISA_VERSION
	.align		4
        /*0050*/ 	.byte	0x03, 0x5f
        /*0052*/ 	.short	0x0101


	//----- nvinfo : EIATTR_VRC_CTA_INIT_COUNT
	.align		4
        /*0054*/ 	.byte	0x02, 0x4a
	.zero		1
	.zero		1


	//----- nvinfo : EIATTR_EXIT_INSTR_OFFSETS
	.align		4
        /*0058*/ 	.byte	0x04, 0x1c
        /*005a*/ 	.short	(.L_115 - .L_114)


	//   ....[0]....
.L_114:
        /*005c*/ 	.word	0x00000070


	//   ....[1]....
        /*0060*/ 	.word	0x000000f0


	//----- nvinfo : EIATTR_CBANK_PARAM_SIZE
	.align		4
.L_115:
        /*0064*/ 	.byte	0x03, 0x19
        /*0066*/ 	.short	0x0014


	//----- nvinfo : EIATTR_PARAM_CBANK
	.align		4
        /*0068*/ 	.byte	0x04, 0x0a
        /*006a*/ 	.short	(.L_117 - .L_116)
	.align		4
.L_116:
        /*006c*/ 	.word	index@(.nv.constant0._Z11kernel_aYpbffPfi)
        /*0070*/ 	.short	0x0380
        /*0072*/ 	.short	0x0014


	//----- nvinfo : EIATTR_SW_WAR
	.align		4
.L_117:
        /*0074*/ 	.byte	0x04, 0x36
        /*0076*/ 	.short	(.L_119 - .L_118)
.L_118:
        /*0078*/ 	.word	0x00000008
.L_119:


//--------------------- .nv.info._Z19kernel_sigmoidDerivPfS_i --------------------------
	.section	.nv.info._Z19kernel_sigmoidDerivPfS_i,"",@"SHT_CUDA_INFO"
	.sectionflags	@""
	.align	4


	//----- nvinfo : EIATTR_CUDA_API_VERSION
	.align		4
        /*0000*/ 	.byte	0x04, 0x37
        /*0002*/ 	.short	(.L_121 - .L_120)
.L_120:
        /*0004*/ 	.word	0x00000082


	//----- nvinfo : EIATTR_KPARAM_INFO
	.align		4
.L_121:
        /*0008*/ 	.byte	0x04, 0x17
        /*000a*/ 	.short	(.L_123 - .L_122)
.L_122:
        /*000c*/ 	.word	0x00000000
        /*0010*/ 	.short	0x0002
        /*0012*/ 	.short	0x0010
        /*0014*/ 	.byte	0x00, 0xf0, 0x11, 0x00


	//----- nvinfo : EIATTR_KPARAM_INFO
	.align		4
.L_123:
        /*0018*/ 	.byte	0x04, 0x17
        /*001a*/ 	.short	(.L_125 - .L_124)
.L_124:
        /*001c*/ 	.word	0x00000000
        /*0020*/ 	.short	0x0001
        /*0022*/ 	.short	0x0008
        /*0024*/ 	.byte	0x00, 0xf5, 0x21, 0x00


	//----- nvinfo : EIATTR_KPARAM_INFO
	.align		4
.L_125:
        /*0028*/ 	.byte	0x04, 0x17
        /*002a*/ 	.short	(.L_127 - .L_126)
.L_126:
        /*002c*/ 	.word	0x00000000
        /*0030*/ 	.short	0x0000
        /*0032*/ 	.short	0x0000
        /*0034*/ 	.byte	0x00, 0xf5, 0x21, 0x00


	//----- nvinfo : EIATTR_SPARSE_MMA_MASK
	.align		4
.L_127:
        /*0038*/ 	.byte	0x03, 0x50
        /*003a*/ 	.short	0x0000


	//----- nvinfo : EIATTR_MAXREG_COUNT
	.align		4
        /*003c*/ 	.byte	0x03, 0x1b
        /*003e*/ 	.short	0x00ff


	//----- nvinfo : EIATTR_MERCURY_ISA_VERSION
	.align		4
        /*0040*/ 	.byte	0x03, 0x5f
        /*0042*/ 	.short	0x0101


	//----- nvinfo : EIATTR_VRC_CTA_INIT_COUNT
	.align		4
        /*0044*/ 	.byte	0x02, 0x4a
	.zero		1
	.zero		1


	//----- nvinfo : EIATTR_EXIT_INSTR_OFFSETS
	.align		4
        /*0048*/ 	.byte	0x04, 0x1c
        /*004a*/ 	.short	(.L_129 - .L_128)


	//   ....[0]....
.L_128:
        /*004c*/ 	.word	0x00000070


	//   ....[1]....
        /*0050*/ 	.word	0x00000220


	//----- nvinfo : EIATTR_CRS_STACK_SIZE
	.align		4
.L_129:
        /*0054*/ 	.byte	0x04, 0x1e
        /*0056*/ 	.short	(.L_131 - .L_130)
.L_130:
        /*0058*/ 	.word	0x00000000


	//----- nvinfo : EIATTR_CBANK_PARAM_SIZE
	.align		4
.L_131:
        /*005c*/ 	.byte	0x03, 0x19
        /*005e*/ 	.short	0x0014


	//----- nvinfo : EIATTR_PARAM_CBANK
	.align		4
        /*0060*/ 	.byte	0x04, 0x0a
        /*0062*/ 	.short	(.L_133 - .L_132)
	.align		4
.L_132:
        /*0064*/ 	.word	index@(.nv.constant0._Z19kernel_sigmoidDerivPfS_i)
        /*0068*/ 	.short	0x0380
        /*006a*/ 	.short	0x0014


	//----- nvinfo : EIATTR_SW_WAR
	.align		4
.L_133:
        /*006c*/ 	.byte	0x04, 0x36
        /*006e*/ 	.short	(.L_135 - .L_134)
.L_134:
        /*0070*/ 	.word	0x00000008
.L_135:


//--------------------- .nv.info._Z14kernel_sigmoidPfS_i --------------------------
	.section	.nv.info._Z14kernel_sigmoidPfS_i,"",@"SHT_CUDA_INFO"
	.sectionflags	@""
	.align	4


	//----- nvinfo : EIATTR_CUDA_API_VERSION
	.align		4
        /*0000*/ 	.byte	0x04, 0x37
        /*0002*/ 	.short	(.L_137 - .L_136)
.L_136:
        /*0004*/ 	.word	0x00000082


	//----- nvinfo : EIATTR_KPARAM_INFO
	.align		4
.L_137:
        /*0008*/ 	.byte	0x04, 0x17
        /*000a*/ 	.short	(.L_139 - .L_138)
.L_138:
        /*000c*/ 	.word	0x00000000
        /*0010*/ 	.short	0x0002
        /*0012*/ 	.short	0x0010
        /*0014*/ 	.byte	0x00, 0xf0, 0x11, 0x00


	//----- nvinfo : EIATTR_KPARAM_INFO
	.align		4
.L_139:
        /*0018*/ 	.byte	0x04, 0x17
        /*001a*/ 	.short	(.L_141 - .L_140)
.L_140:
        /*001c*/ 	.word	0x00000000
        /*0020*/ 	.short	0x0001
        /*0022*/ 	.short	0x0008
        /*0024*/ 	.byte	0x00, 0xf5, 0x21, 0x00


	//----- nvinfo : EIATTR_KPARAM_INFO
	.align		4
.L_141:
        /*0028*/ 	.byte	0x04, 0x17
        /*002a*/ 	.short	(.L_143 - .L_142)
.L_142:
        /*002c*/ 	.word	0x00000000
        /*0030*/ 	.short	0x0000
        /*0032*/ 	.short	0x0000
        /*0034*/ 	.byte	0x00, 0xf5, 0x21, 0x00


	//----- nvinfo : EIATTR_SPARSE_MMA_MASK
	.align		4
.L_143:
        /*0038*/ 	.byte	0x03, 0x50
        /*003a*/ 	.short	0x0000


	//----- nvinfo : EIATTR_MAXREG_COUNT
	.align		4
        /*003c*/ 	.byte	0x03, 0x1b
        /*003e*/ 	.short	0x00ff


	//----- nvinfo : EIATTR_MERCURY_ISA_VERSION
	.align		4
        /*0040*/ 	.byte	0x03, 0x5f
        /*0042*/ 	.short	0x0101


	//----- nvinfo : EIATTR_VRC_CTA_INIT_COUNT
	.align		4
        /*0044*/ 	.byte	0x02, 0x4a
	.zero		1
	.zero		1


	//----- nvinfo : EIATTR_EXIT_INSTR_OFFSETS
	.align		4
        /*0048*/ 	.byte	0x04, 0x1c
        /*004a*/ 	.short	(.L_145 - .L_144)


	//   ....[0]....
.L_144:
        /*004c*/ 	.word	0x00000070


	//   ....[1]....
        /*0050*/ 	.word	0x00000290


	//----- nvinfo : EIATTR_CRS_STACK_SIZE
	.align		4
.L_145:
        /*0054*/ 	.byte	0x04, 0x1e
        /*0056*/ 	.short	(.L_147 - .L_146)
.L_146:
        /*0058*/ 	.word	0x00000000


	//----- nvinfo : EIATTR_CBANK_PARAM_SIZE
	.align		4
.L_147:
        /*005c*/ 	.byte	0x03, 0x19
        /*005e*/ 	.short	0x0014


	//----- nvinfo : EIATTR_PARAM_CBANK
	.align		4
        /*0060*/ 	.byte	0x04, 0x0a
        /*0062*/ 	.short	(.L_149 - .L_148)
	.align		4
.L_148:
        /*0064*/ 	.word	index@(.nv.constant0._Z14kernel_sigmoidPfS_i)
        /*0068*/ 	.short	0x0380
        /*006a*/ 	.short	0x0014


	//----- nvinfo : EIATTR_SW_WAR
	.align		4
.L_149:
        /*006c*/ 	.byte	0x04, 0x36
        /*006e*/ 	.short	(.L_151 - .L_150)
.L_150:
        /*0070*/ 	.word	0x00000008
.L_151:


//--------------------- .nv.info._Z12kernel_pmultPfS_S_i --------------------------
	.section	.nv.info._Z12kernel_pmultPfS_S_i,"",@"SHT_CUDA_INFO"
	.sectionflags	@""
	.align	4


	//----- nvinfo : EIATTR_CUDA_API_VERSION
	.align		4
        /*0000*/ 	.byte	0x04, 0x37
        /*0002*/ 	.short	(.L_153 - .L_152)
.L_152:
        /*0004*/ 	.word	0x00000082


	//----- nvinfo : EIATTR_KPARAM_INFO
	.align		4
.L_153:
        /*0008*/ 	.byte	0x04, 0x17
        /*000a*/ 	.short	(.L_155 - .L_154)
.L_154:
        /*000c*/ 	.word	0x00000000
        /*0010*/ 	.short	0x0003
        /*0012*/ 	.short	0x0018
        /*0014*/ 	.byte	0x00, 0xf0, 0x11, 0x00


	//----- nvinfo : EIATTR_KPARAM_INFO
	.align		4
.L_155:
        /*0018*/ 	.byte	0x04, 0x17
        /*001a*/ 	.short	(.L_157 - .L_156)
.L_156:
        /*001c*/ 	.word	0x00000000
        /*0020*/ 	.short	0x0002
        /*0022*/ 	.short	0x0010
        /*0024*/ 	.byte	0x00, 0xf5, 0x21, 0x00


	//----- nvinfo : EIATTR_KPARAM_INFO
	.align		4
.L_157:
        /*0028*/ 	.byte	0x04, 0x17
        /*002a*/ 	.short	(.L_159 - .L_158)
.L_158:
        /*002c*/ 	.word	0x00000000
        /*0030*/ 	.short	0x0001
        /*0032*/ 	.short	0x0008
        /*0034*/ 	.byte	0x00, 0xf5, 0x21, 0x00


	//----- nvinfo : EIATTR_KPARAM_INFO
	.align		4
.L_159:
        /*0038*/ 	.byte	0x04, 0x17
        /*003a*/ 	.short	(.L_161 - .L_160)
.L_160:
        /*003c*/ 	.word	0x00000000
        /*0040*/ 	.short	0x0000
        /*0042*/ 	.short	0x0000
        /*0044*/ 	.byte	0x00, 0xf5, 0x21, 0x00


	//----- nvinfo : EIATTR_SPARSE_MMA_MASK
	.align		4
.L_161:
        /*0048*/ 	.byte	0x03, 0x50
        /*004a*/ 	.short	0x0000


	//----- nvinfo : EIATTR_MAXREG_COUNT
	.align		4
        /*004c*/ 	.byte	0x03, 0x1b
        /*004e*/ 	.short	0x00ff


	//----- nvinfo : EIATTR_MERCURY_ISA_VERSION
	.align		4
        /*0050*/ 	.byte	0x03, 0x5f
        /*0052*/ 	.short	0x0101


	//----- nvinfo : EIATTR_VRC_CTA_INIT_COUNT
	.align		4
        /*0054*/ 	.byte	0x02, 0x4a
	.zero		1
	.zero		1


	//----- nvinfo : EIATTR_EXIT_INSTR_OFFSETS
	.align		4
        /*0058*/ 	.byte	0x04, 0x1c
        /*005a*/ 	.short	(.L_163 - .L_162)


	//   ....[0]....
.L_162:
        /*005c*/ 	.word	0x00000070


	//   ....[1]....
        /*0060*/ 	.word	0x00000130


	//----- nvinfo : EIATTR_CBANK_PARAM_SIZE
	.align		4
.L_163:
        /*0064*/ 	.byte	0x03, 0x19
        /*0066*/ 	.short	0x001c


	//----- nvinfo : EIATTR_PARAM_CBANK
	.align		4
        /*0068*/ 	.byte	0x04, 0x0a
        /*006a*/ 	.short	(.L_165 - .L_164)
	.align		4
.L_164:
        /*006c*/ 	.word	index@(.nv.constant0._Z12kernel_pmultPfS_S_i)
        /*0070*/ 	.short	0x0380
        /*0072*/ 	.short	0x001c


	//----- nvinfo : EIATTR_SW_WAR
	.align		4
.L_165:
        /*0074*/ 	.byte	0x04, 0x36
        /*0076*/ 	.short	(.L_167 - .L_166)
.L_166:
        /*0078*/ 	.word	0x00000008
.L_167:


//--------------------- .nv.info._Z10kernel_subPfS_S_i --------------------------
	.section	.nv.info._Z10kernel_subPfS_S_i,"",@"SHT_CUDA_INFO"
	.sectionflags	@""
	.align	4


	//----- nvinfo : EIATTR_CUDA_API_VERSION
	.align		4
        /*0000*/ 	.byte	0x04, 0x37
        /*0002*/ 	.short	(.L_169 - .L_168)
.L_168:
        /*0004*/ 	.word	0x00000082


	//----- nvinfo : EIATTR_KPARAM_INFO
	.align		4
.L_169:
        /*0008*/ 	.byte	0x04, 0x17
        /*000a*/ 	.short	(.L_171 - .L_170)
.L_170:
        /*000c*/ 	.word	0x00000000
        /*0010*/ 	.short	0x0003
        /*0012*/ 	.short	0x0018
        /*0014*/ 	.byte	0x00, 0xf0, 0x11, 0x00


	//----- nvinfo : EIATTR_KPARAM_INFO
	.align		4
.L_171:
        /*0018*/ 	.byte	0x04, 0x17
        /*001a*/ 	.short	(.L_173 - .L_172)
.L_172:
        /*001c*/ 	.word	0x00000000
        /*0020*/ 	.short	0x0002
        /*0022*/ 	.short	0x0010
        /*0024*/ 	.byte	0x00, 0xf5, 0x21, 0x00


	//----- nvinfo : EIATTR_KPARAM_INFO
	.align		4
.L_173:
        /*0028*/ 	.byte	0x04, 0x17
        /*002a*/ 	.short	(.L_175 - .L_174)
.L_174:
        /*002c*/ 	.word	0x00000000
        /*0030*/ 	.short	0x0001
        /*0032*/ 	.short	0x0008
        /*0034*/ 	.byte	0x00, 0xf5, 0x21, 0x00


	//----- nvinfo : EIATTR_KPARAM_INFO
	.align		4
.L_175:
        /*0038*/ 	.byte	0x04, 0x17
        /*003a*/ 	.short	(.L_177 - .L_176)
.L_176:
        /*003c*/ 	.word	0x00000000
        /*0040*/ 	.short	0x0000
        /*0042*/ 	.short	0x0000
        /*0044*/ 	.byte	0x00, 0xf5, 0x21, 0x00


	//----- nvinfo : EIATTR_SPARSE_MMA_MASK
	.align		4
.L_177:
        /*0048*/ 	.byte	0x03, 0x50
        /*004a*/ 	.short	0x0000


	//----- nvinfo : EIATTR_MAXREG_COUNT
	.align		4
        /*004c*/ 	.byte	0x03, 0x1b
        /*004e*/ 	.short	0x00ff


	//----- nvinfo : EIATTR_MERCURY_ISA_VERSION
	.align		4
        /*0050*/ 	.byte	0x03, 0x5f
        /*0052*/ 	.short	0x0101


	//----- nvinfo : EIATTR_VRC_CTA_INIT_COUNT
	.align		4
        /*0054*/ 	.byte	0x02, 0x4a
	.zero		1
	.zero		1


	//----- nvinfo : EIATTR_EXIT_INSTR_OFFSETS
	.align		4
        /*0058*/ 	.byte	0x04, 0x1c
        /*005a*/ 	.short	(.L_179 - .L_178)


	//   ....[0]....
.L_178:
        /*005c*/ 	.word	0x00000070


	//   ....[1]....
        /*0060*/ 	.word	0x00000130


	//----- nvinfo : EIATTR_CBANK_PARAM_SIZE
	.align		4
.L_179:
        /*0064*/ 	.byte	0x03, 0x19
        /*0066*/ 	.short	0x001c


	//----- nvinfo : EIATTR_PARAM_CBANK
	.align		4
        /*0068*/ 	.byte	0x04, 0x0a
        /*006a*/ 	.short	(.L_181 - .L_180)
	.align		4
.L_180:
        /*006c*/ 	.word	index@(.nv.constant0._Z10kernel_subPfS_S_i)
        /*0070*/ 	.short	0x0380
        /*0072*/ 	.short	0x001c


	//----- nvinfo : EIATTR_SW_WAR
	.align		4
.L_181:
        /*0074*/ 	.byte	0x04, 0x36
        /*0076*/ 	.short	(.L_183 - .L_182)
.L_182:
        /*0078*/ 	.word	0x00000008
.L_183:


//--------------------- .nv.info._Z10kernel_addPfS_S_i --------------------------
	.section	.nv.info._Z10kernel_addPfS_S_i,"",@"SHT_CUDA_INFO"
	.sectionflags	@""
	.align	4


	//----- nvinfo : EIATTR_CUDA_API_VERSION
	.align		4
        /*0000*/ 	.byte	0x04, 0x37
        /*0002*/ 	.short	(.L_185 - .L_184)
.L_184:
        /*0004*/ 	.word	0x00000082


	//----- nvinfo : EIATTR_KPARAM_INFO
	.align		4
.L_185:
        /*0008*/ 	.byte	0x04, 0x17
        /*000a*/ 	.short	(.L_187 - .L_186)
.L_186:
        /*000c*/ 	.word	0x00000000
        /*0010*/ 	.short	0x0003
        /*0012*/ 	.short	0x0018
        /*0014*/ 	.byte	0x00, 0xf0, 0x11, 0x00


	//----- nvinfo : EIATTR_KPARAM_INFO
	.align		4
.L_187:
        /*0018*/ 	.byte	0x04, 0x17
        /*001a*/ 	.short	(.L_189 - .L_188)
.L_188:
        /*001c*/ 	.word	0x00000000
        /*0020*/ 	.short	0x0002
        /*0022*/ 	.short	0x0010
        /*0024*/ 	.byte	0x00, 0xf5, 0x21, 0x00


	//----- nvinfo : EIATTR_KPARAM_INFO
	.align		4
.L_189:
        /*0028*/ 	.byte	0x04, 0x17
        /*002a*/ 	.short	(.L_191 - .L_190)
.L_190:
        /*002c*/ 	.word	0x00000000
        /*0030*/ 	.short	0x0001
        /*0032*/ 	.short	0x0008
        /*0034*/ 	.byte	0x00, 0xf5, 0x21, 0x00


	//----- nvinfo : EIATTR_KPARAM_INFO
	.align		4
.L_191:
        /*0038*/ 	.byte	0x04, 0x17
        /*003a*/ 	.short	(.L_193 - .L_192)
.L_192:
        /*003c*/ 	.word	0x00000000
        /*0040*/ 	.short	0x0000
        /*0042*/ 	.short	0x0000
        /*0044*/ 	.byte	0x00, 0xf5, 0x21, 0x00


	//----- nvinfo : EIATTR_SPARSE_MMA_MASK
	.align		4
.L_193:
        /*0048*/ 	.byte	0x03, 0x50
        /*004a*/ 	.short	0x0000


	//----- nvinfo : EIATTR_MAXREG_COUNT
	.align		4
        /*004c*/ 	.byte	0x03, 0x1b
        /*004e*/ 	.short	0x00ff


	//----- nvinfo : EIATTR_MERCURY_ISA_VERSION
	.align		4
        /*0050*/ 	.byte	0x03, 0x5f
        /*0052*/ 	.short	0x0101


	//----- nvinfo : EIATTR_VRC_CTA_INIT_COUNT
	.align		4
        /*0054*/ 	.byte	0x02, 0x4a
	.zero		1
	.zero		1


	//----- nvinfo : EIATTR_EXIT_INSTR_OFFSETS
	.align		4
        /*0058*/ 	.byte	0x04, 0x1c
        /*005a*/ 	.short	(.L_195 - .L_194)


	//   ....[0]....
.L_194:
        /*005c*/ 	.word	0x00000070


	//   ....[1]....
        /*0060*/ 	.word	0x00000130


	//----- nvinfo : EIATTR_CBANK_PARAM_SIZE
	.align		4
.L_195:
        /*0064*/ 	.byte	0x03, 0x19
        /*0066*/ 	.short	0x001c


	//----- nvinfo : EIATTR_PARAM_CBANK
	.align		4
        /*0068*/ 	.byte	0x04, 0x0a
        /*006a*/ 	.short	(.L_197 - .L_196)
	.align		4
.L_196:
        /*006c*/ 	.word	index@(.nv.constant0._Z10kernel_addPfS_S_i)
        /*0070*/ 	.short	0x0380
        /*0072*/ 	.short	0x001c


	//----- nvinfo : EIATTR_SW_WAR
	.align		4
.L_197:
        /*0074*/ 	.byte	0x04, 0x36
        /*0076*/ 	.short	(.L_199 - .L_198)
.L_198:
        /*0078*/ 	.word	0x00000008
.L_199:


//--------------------- .nv.info._Z10kernel_sclPfS_if --------------------------
	.section	.nv.info._Z10kernel_sclPfS_if,"",@"SHT_CUDA_INFO"
	.sectionflags	@""
	.align	4


	//----- nvinfo : EIATTR_CUDA_API_VERSION
	.align		4
        /*0000*/ 	.byte	0x04, 0x37
        /*0002*/ 	.short	(.L_201 - .L_200)
.L_200:
        /*0004*/ 	.word	0x00000082


	//----- nvinfo : EIATTR_KPARAM_INFO
	.align		4
.L_201:
        /*0008*/ 	.byte	0x04, 0x17
        /*000a*/ 	.short	(.L_203 - .L_202)
.L_202:
        /*000c*/ 	.word	0x00000000
        /*0010*/ 	.short	0x0003
        /*0012*/ 	.short	0x0014
        /*0014*/ 	.byte	0x00, 0xf0, 0x11, 0x00


	//----- nvinfo : EIATTR_KPARAM_INFO
	.align		4
.L_203:
        /*0018*/ 	.byte	0x04, 0x17
        /*001a*/ 	.short	(.L_205 - .L_204)
.L_204:
        /*001c*/ 	.word	0x00000000
        /*0020*/ 	.short	0x0002
        /*0022*/ 	.short	0x0010
        /*0024*/ 	.byte	0x00, 0xf0, 0x11, 0x00


	//----- nvinfo : EIATTR_KPARAM_INFO
	.align		4
.L_205:
        /*0028*/ 	.byte	0x04, 0x17
        /*002a*/ 	.short	(.L_207 - .L_206)
.L_206:
        /*002c*/ 	.word	0x00000000
        /*0030*/ 	.short	0x0001
        /*0032*/ 	.short	0x0008
        /*0034*/ 	.byte	0x00, 0xf5, 0x21, 0x00


	//----- nvinfo : EIATTR_KPARAM_INFO
	.align		4
.L_207:
        /*0038*/ 	.byte	0x04, 0x17
        /*003a*/ 	.short	(.L_209 - .L_208)
.L_208:
        /*003c*/ 	.word	0x00000000
        /*0040*/ 	.short	0x0000
        /*0042*/ 	.short	0x0000
        /*0044*/ 	.byte	0x00, 0xf5, 0x21, 0x00


	//----- nvinfo : EIATTR_SPARSE_MMA_MASK
	.align		4
.L_209:
        /*0048*/ 	.byte	0x03, 0x50
        /*004a*/ 	.short	0x0000


	//----- nvinfo : EIATTR_MAXREG_COUNT
	.align		4
        /*004c*/ 	.byte	0x03, 0x1b
        /*004e*/ 	.short	0x00ff


	//----- nvinfo : EIATTR_MERCURY_ISA_VERSION
	.align		4
        /*0050*/ 	.byte	0x03, 0x5f
        /*0052*/ 	.short	0x0101


	//----- nvinfo : EIATTR_VRC_CTA_INIT_COUNT
	.align		4
        /*0054*/ 	.byte	0x02, 0x4a
	.zero		1
	.zero		1


	//----- nvinfo : EIATTR_EXIT_INSTR_OFFSETS
	.align		4
        /*0058*/ 	.byte	0x04, 0x1c
        /*005a*/ 	.short	(.L_211 - .L_210)


	//   ....[0]....
.L_210:
        /*005c*/ 	.word	0x00000070


	//   ....[1]....
        /*0060*/ 	.word	0x00000110


	//----- nvinfo : EIATTR_CBANK_PARAM_SIZE
	.align		4
.L_211:
        /*0064*/ 	.byte	0x03, 0x19
        /*0066*/ 	.short	0x0018


	//----- nvinfo : EIATTR_PARAM_CBANK
	.align		4
        /*0068*/ 	.byte	0x04, 0x0a
        /*006a*/ 	.short	(.L_213 - .L_212)
	.align		4
.L_212:
        /*006c*/ 	.word	index@(.nv.constant0._Z10kernel_sclPfS_if)
        /*0070*/ 	.short	0x0380
        /*0072*/ 	.short	0x0018


	//----- nvinfo : EIATTR_SW_WAR
	.align		4
.L_213:
        /*0074*/ 	.byte	0x04, 0x36
        /*0076*/ 	.short	(.L_215 - .L_214)
.L_214:
        /*0078*/ 	.word	0x00000008
.L_215:


//--------------------- .nv.info._Z15kernel_addValuePfS_if --------------------------
	.section	.nv.info._Z15kernel_addValuePfS_if,"",@"SHT_CUDA_INFO"
	.sectionflags	@""
	.align	4


	//----- nvinfo : EIATTR_CUDA_API_VERSION
	.align		4
        /*0000*/ 	.byte	0x04, 0x37
        /*0002*/ 	.short	(.L_217 - .L_216)
.L_216:
        /*0004*/ 	.word	0x00000082


	//----- nvinfo : EIATTR_KPARAM_INFO
	.align		4
.L_217:
        /*0008*/ 	.byte	0x04, 0x17
        /*000a*/ 	.short	(.L_219 - .L_218)
.L_218:
        /*000c*/ 	.word	0x00000000
        /*0010*/ 	.short	0x0003
        /*0012*/ 	.short	0x0014
        /*0014*/ 	.byte	0x00, 0xf0, 0x11, 0x00


	//----- nvinfo : EIATTR_KPARAM_INFO
	.align		4
.L_219:
        /*0018*/ 	.byte	0x04, 0x17
        /*001a*/ 	.short	(.L_221 - .L_220)
.L_220:
        /*001c*/ 	.word	0x00000000
        /*0020*/ 	.short	0x0002
        /*0022*/ 	.short	0x0010
        /*0024*/ 	.byte	0x00, 0xf0, 0x11, 0x00


	//----- nvinfo : EIATTR_KPARAM_INFO
	.align		4
.L_221:
        /*0028*/ 	.byte	0x04, 0x17
        /*002a*/ 	.short	(.L_223 - .L_222)
.L_222:
        /*002c*/ 	.word	0x00000000
        /*0030*/ 	.short	0x0001
        /*0032*/ 	.short	0x0008
        /*0034*/ 	.byte	0x00, 0xf5, 0x21, 0x00


	//----- nvinfo : EIATTR_KPARAM_INFO
	.align		4
.L_223:
        /*0038*/ 	.byte	0x04, 0x17
        /*003a*/ 	.short	(.L_225 - .L_224)
.L_224:
        /*003c*/ 	.word	0x00000000
        /*0040*/ 	.short	0x0000
        /*0042*/ 	.short	0x0000
        /*0044*/ 	.byte	0x00, 0xf5, 0x21, 0x00


	//----- nvinfo : EIATTR_SPARSE_MMA_MASK
	.align		4
.L_225:
        /*0048*/ 	.byte	0x03, 0x50
        /*004a*/ 	.short	0x0000


	//----- nvinfo : EIATTR_MAXREG_COUNT
	.align		4
        /*004c*/ 	.byte	0x03, 0x1b
        /*004e*/ 	.short	0x00ff


	//----- nvinfo : EIATTR_MERCURY_ISA_VERSION
	.align		4
        /*0050*/ 	.byte	0x03, 0x5f
        /*0052*/ 	.short	0x0101


	//----- nvinfo : EIATTR_VRC_CTA_INIT_COUNT
	.align		4
        /*0054*/ 	.byte	0x02, 0x4a
	.zero		1
	.zero		1


	//----- nvinfo : EIATTR_EXIT_INSTR_OFFSETS
	.align		4
        /*0058*/ 	.byte	0x04, 0x1c
        /*005a*/ 	.short	(.L_227 - .L_226)


	//   ....[0]....
.L_226:
        /*005c*/ 	.word	0x00000070


	//   ....[1]....
        /*0060*/ 	.word	0x00000110


	//----- nvinfo : EIATTR_CBANK_PARAM_SIZE
	.align		4
.L_227:
        /*0064*/ 	.byte	0x03, 0x19
        /*0066*/ 	.short	0x0018


	//----- nvinfo : EIATTR_PARAM_CBANK
	.align		4
        /*0068*/ 	.byte	0x04, 0x0a
        /*006a*/ 	.short	(.L_229 - .L_228)
	.align		4
.L_228:
        /*006c*/ 	.word	index@(.nv.constant0._Z15kernel_addValuePfS_if)
        /*0070*/ 	.short	0x0380
        /*0072*/ 	.short	0x0018


	//----- nvinfo : EIATTR_SW_WAR
	.align		4
.L_229:
        /*0074*/ 	.byte	0x04, 0x36
        /*0076*/ 	.short	(.L_231 - .L_230)
.L_230:
        /*0078*/ 	.word	0x00000008
.L_231:


//--------------------- .nv.info._Z11kernel_initPfif --------------------------
	.section	.nv.info._Z11kernel_initPfif,"",@"SHT_CUDA_INFO"
	.sectionflags	@""
	.align	4


	//----- nvinfo : EIATTR_CUDA_API_VERSION
	.align		4
        /*0000*/ 	.byte	0x04, 0x37
        /*0002*/ 	.short	(.L_233 - .L_232)
.L_232:
        /*0004*/ 	.word	0x00000082


	//----- nvinfo : EIATTR_KPARAM_INFO
	.align		4
.L_233:
        /*0008*/ 	.byte	0x04, 0x17
        /*000a*/ 	.short	(.L_235 - .L_234)
.L_234:
        /*000c*/ 	.word	0x00000000
        /*0010*/ 	.short	0x0002
        /*0012*/ 	.short	0x000c
        /*0014*/ 	.byte	0x00, 0xf0, 0x11, 0x00


	//----- nvinfo : EIATTR_KPARAM_INFO
	.align		4
.L_235:
        /*0018*/ 	.byte	0x04, 0x17
        /*001a*/ 	.short	(.L_237 - .L_236)
.L_236:
        /*001c*/ 	.word	0x00000000
        /*0020*/ 	.short	0x0001
        /*0022*/ 	.short	0x0008
        /*0024*/ 	.byte	0x00, 0xf0, 0x11, 0x00


	//----- nvinfo : EIATTR_KPARAM_INFO
	.align		4
.L_237:
        /*0028*/ 	.byte	0x04, 0x17
        /*002a*/ 	.short	(.L_239 - .L_238)
.L_238:
        /*002c*/ 	.word	0x00000000
        /*0030*/ 	.short	0x0000
        /*0032*/ 	.short	0x0000
        /*0034*/ 	.byte	0x00, 0xf5, 0x21, 0x00


	//----- nvinfo : EIATTR_SPARSE_MMA_MASK
	.align		4
.L_239:
        /*0038*/ 	.byte	0x03, 0x50
        /*003a*/ 	.short	0x0000


	//----- nvinfo : EIATTR_MAXREG_COUNT
	.align		4
        /*003c*/ 	.byte	0x03, 0x1b
        /*003e*/ 	.short	0x00ff


	//----- nvinfo : EIATTR_MERCURY_ISA_VERSION
	.align		4
        /*0040*/ 	.byte	0x03, 0x5f
        /*0042*/ 	.short	0x0101


	//----- nvinfo : EIATTR_VRC_CTA_INIT_COUNT
	.align		4
        /*0044*/ 	.byte	0x02, 0x4a
	.zero		1
	.zero		1


	//----- nvinfo : EIATTR_EXIT_INSTR_OFFSETS
	.align		4
        /*0048*/ 	.byte	0x04, 0x1c
        /*004a*/ 	.short	(.L_241 - .L_240)


	//   ....[0]....
.L_240:
        /*004c*/ 	.word	0x00000070


	//   ....[1]....
        /*0050*/ 	.word	0x000000d0


	//----- nvinfo : EIATTR_CBANK_PARAM_SIZE
	.align		4
.L_241:
        /*0054*/ 	.byte	0x03, 0x19
        /*0056*/ 	.short	0x0010


	//----- nvinfo : EIATTR_PARAM_CBANK
	.align		4
        /*0058*/ 	.byte	0x04, 0x0a
        /*005a*/ 	.short	(.L_243 - .L_242)
	.align		4
.L_242:
        /*005c*/ 	.word	index@(.nv.constant0._Z11kernel_initPfif)
        /*0060*/ 	.short	0x0380
        /*0062*/ 	.short	0x0010


	//----- nvinfo : EIATTR_SW_WAR
	.align		4
.L_243:
        /*0064*/ 	.byte	0x04, 0x36
        /*0066*/ 	.short	(.L_245 - .L_244)
.L_244:
        /*0068*/ 	.word	0x00000008
.L_245:


//--------------------- .nv.callgraph             --------------------------
	.section	.nv.callgraph,"",@"SHT_CUDA_CALLGRAPH"
	.align	4
	.sectionentsize	8
	.align		4
        /*0000*/ 	.word	0x00000000
	.align		4
        /*0004*/ 	.word	0xffffffff
	.align		4
        /*0008*/ 	.word	0x00000000
	.align		4
        /*000c*/ 	.word	0xfffffffe
	.align		4
        /*0010*/ 	.word	0x00000000
	.align		4
        /*0014*/ 	.word	0xfffffffd
	.align		4
        /*0018*/ 	.word	0x00000000
	.align		4
        /*001c*/ 	.word	0xfffffffc


//--------------------- .text._Z11kernel_XVpYPfS_S_i --------------------------
	.section	.text._Z11kernel_XVpYPfS_S_i,"ax",@progbits
	.align	128
        .global         _Z11kernel_XVpYPfS_S_i
        .type           _Z11kernel_XVpYPfS_S_i,@function
        .size           _Z11kernel_XVpYPfS_S_i,(.L_x_34 - _Z11kernel_XVpYPfS_S_i)
        .other          _Z11kernel_XVpYPfS_S_i,@"STO_CUDA_ENTRY STV_DEFAULT"
_Z11kernel_XVpYPfS_S_i:
.text._Z11kernel_XVpYPfS_S_i:
[----:B------:R-:W-:Y:S01]  /*0000*/  LDC R1, c[0x0][0x37c] ;  /* 0x0000df00ff017b82 */ /* 0x000fe20000000800 */
[----:B------:R-:W0:Y:S07]  /*0010*/  S2R R0, SR_TID.X ;  /* 0x0000000000007919 */ /* 0x000e2e0000002100 */
[----:B------:R-:W0:Y:S01]  /*0020*/  S2UR UR4, SR_CTAID.X ;  /* 0x00000000000479c3 */ /* 0x000e220000002500 */
[----:B------:R-:W1:Y:S07]  /*0030*/  LDCU UR5, c[0x0][0x398] ;  /* 0x00007300ff0577ac */ /* 0x000e6e0008000800 */
[----:B------:R-:W0:Y:S02]  /*0040*/  LDC R9, c[0x0][0x360] ;  /* 0x0000d800ff097b82 */ /* 0x000e240000000800 */
[----:B0-----:R-:W-:-:S05]  /*0050*/  IMAD R9, R9, UR4, R0 ;  /* 0x0000000409097c24 */ /* 0x001fca000f8e0200 */
[----:B-1----:R-:W-:-:S13]  /*0060*/  ISETP.GE.AND P0, PT, R9, UR5, PT ;  /* 0x0000000509007c0c */ /* 0x002fda000bf06270 */
[----:B------:R-:W-:Y:S05]  /*0070*/  @P0 EXIT ;  /* 0x000000000000094d */ /* 0x000fea0003800000 */
[----:B------:R-:W0:Y:S01]  /*0080*/  LDC.64 R2, c[0x0][0x380] ;  /* 0x0000e000ff027b82 */ /* 0x000e220000000a00 */
[----:B------:R-:W1:Y:S07]  /*0090*/  LDCU.64 UR4, c[0x0][0x358] ;  /* 0x00006b00ff0477ac */ /* 0x000e6e0008000a00 */
[----:B------:R-:W2:Y:S08]  /*00a0*/  LDC.64 R4, c[0x0][0x388] ;  /* 0x0000e200ff047b82 */ /* 0x000eb00000000a00 */
[----:B------:R-:W3:Y:S01]  /*00b0*/  LDC.64 R6, c[0x0][0x390] ;  /* 0x0000e400ff067b82 */ /* 0x000ee20000000a00 */
[----:B0-----:R-:W-:-:S06]  /*00c0*/  IMAD.WIDE R2, R9, 0x4, R2 ;  /* 0x0000000409027825 */ /* 0x001fcc00078e0202 */
[----:B-1----:R-:W4:Y:S01]  /*00d0*/  LDG.E R2, desc[UR4][R2.64] ;  /* 0x0000000402027981 */ /* 0x002f22000c1e1900 */
[----:B--2---:R-:W-:-:S06]  /*00e0*/  IMAD.WIDE R4, R9, 0x4, R4 ;  /* 0x0000000409047825 */ /* 0x004fcc00078e0204 */
[----:B------:R-:W4:Y:S01]  /*00f0*/  LDG.E R5, desc[UR4][R4.64] ;  /* 0x0000000404057981 */ /* 0x000f22000c1e1900 */
[----:B---3--:R-:W-:-:S05]  /*0100*/  IMAD.WIDE R6, R9, 0x4, R6 ;  /* 0x0000000409067825 */ /* 0x008fca00078e0206 */
[----:B------:R-:W4:Y:S02]  /*0110*/  LDG.E R9, desc[UR4][R6.64] ;  /* 0x0000000406097981 */ /* 0x000f24000c1e1900 */
[----:B----4-:R-:W-:-:S05]  /*0120*/  FFMA R9, R2, R5, R9 ;  /* 0x0000000502097223 */ /* 0x010fca0000000009 */
[----:B------:R-:W-:Y:S01]  /*0130*/  STG.E desc[UR4][R6.64], R9 ;  /* 0x0000000906007986 */ /* 0x000fe2000c101904 */
[----:B------:R-:W-:Y:S05]  /*0140*/  EXIT ;  /* 0x000000000000794d */ /* 0x000fea0003800000 */
.L_x_0:
[----:B------:R-:W-:-:S00]  /*0150*/  BRA `(.L_x_0) ;  /* 0xfffffffc00fc7947 */ /* 0x000fc0000383ffff */
[----:B------:R-:W-:-:S00]  /*0160*/  NOP ;  /* 0x0000000000007918 */ /* 0x000fc00000000000 */
        /* <DEDUP_REMOVED lines=9> */
.L_x_34:


//--------------------- .text._Z13kernel_aXpb_YfPffS_i --------------------------
	.section	.text._Z13kernel_aXpb_YfPffS_i,"ax",@progbits
	.align	128
        .global         _Z13kernel_aXpb_YfPffS_i
        .type           _Z13kernel_aXpb_YfPffS_i,@function
        .size           _Z13kernel_aXpb_YfPffS_i,(.L_x_35 - _Z13kernel_aXpb_YfPffS_i)
        .other          _Z13kernel_aXpb_YfPffS_i,@"STO_CUDA_ENTRY STV_DEFAULT"
_Z13kernel_aXpb_YfPffS_i:
.text._Z13kernel_aXpb_YfPffS_i:
        /* <DEDUP_REMOVED lines=9> */
[----:B------:R-:W1:Y:S01]  /*0090*/  LDCU.64 UR4, c[0x0][0x358] ;  /* 0x00006b00ff0477ac */ /* 0x000e620008000a00 */
[----:B------:R-:W2:Y:S06]  /*00a0*/  LDCU UR6, c[0x0][0x380] ;  /* 0x00007000ff0677ac */ /* 0x000eac0008000800 */
[----:B------:R-:W3:Y:S08]  /*00b0*/  LDC.64 R4, c[0x0][0x398] ;  /* 0x0000e600ff047b82 */ /* 0x000ef00000000a00 */
[----:B------:R-:W2:Y:S01]  /*00c0*/  LDC R9, c[0x0][0x390] ;  /* 0x0000e400ff097b82 */ /* 0x000ea20000000800 */
[----:B0-----:R-:W-:-:S06]  /*00d0*/  IMAD.WIDE R2, R7, 0x4, R2 ;  /* 0x0000000407027825 */ /* 0x001fcc00078e0202 */
[----:B-1----:R-:W2:Y:S01]  /*00e0*/  LDG.E R2, desc[UR4][R2.64] ;  /* 0x0000000402027981 */ /* 0x002ea2000c1e1900 */
[----:B---3--:R-:W-:-:S05]  /*00f0*/  IMAD.WIDE R4, R7, 0x4, R4 ;  /* 0x0000000407047825 */ /* 0x008fca00078e0204 */
[----:B------:R-:W3:Y:S01]  /*0100*/  LDG.E R7, desc[UR4][R4.64] ;  /* 0x0000000404077981 */ /* 0x000ee2000c1e1900 */
[----:B--2---:R-:W-:-:S04]  /*0110*/  FFMA R0, R2, UR6, R9 ;  /* 0x0000000602007c23 */ /* 0x004fc80008000009 */
[----:B---3--:R-:W-:-:S05]  /*0120*/  FMUL R7, R0, R7 ;  /* 0x0000000700077220 */ /* 0x008fca0000400000 */
[----:B------:R-:W-:Y:S01]  /*0130*/  STG.E desc[UR4][R4.64], R7 ;  /* 0x0000000704007986 */ /* 0x000fe2000c101904 */
[----:B------:R-:W-:Y:S05]  /*0140*/  EXIT ;  /* 0x000000000000794d */ /* 0x000fea0003800000 */
.L_x_1:
        /* <DEDUP_REMOVED lines=11> */
.L_x_35:


//--------------------- .text._Z11kernel_aYpbffPfi --------------------------
	.section	.text._Z11kernel_aYpbffPfi,"ax",@progbits
	.align	128
        .global         _Z11kernel_aYpbffPfi
        .type           _Z11kernel_aYpbffPfi,@function
        .size           _Z11kernel_aYpbffPfi,(.L_x_36 - _Z11kernel_aYpbffPfi)
        .other          _Z11kernel_aYpbffPfi,@"STO_CUDA_ENTRY STV_DEFAULT"
_Z11kernel_aYpbffPfi:
.text._Z11kernel_aYpbffPfi:
        /* <DEDUP_REMOVED lines=10> */
[----:B0-----:R-:W-:-:S06]  /*00a0*/  IMAD.WIDE R2, R5, 0x4, R2 ;  /* 0x0000000405027825 */ /* 0x001fcc00078e0202 */
[----:B------:R-:W0:Y:S01]  /*00b0*/  LDC.64 R4, c[0x0][0x380] ;  /* 0x0000e000ff047b82 */ /* 0x000e220000000a00 */
[----:B-1----:R-:W0:Y:S02]  /*00c0*/  LDG.E R0, desc[UR4][R2.64] ;  /* 0x0000000402007981 */ /* 0x002e24000c1e1900 */
[----:B0-----:R-:W-:-:S05]  /*00d0*/  FFMA R5, R0, R4, R5 ;  /* 0x0000000400057223 */ /* 0x001fca0000000005 */
[----:B------:R-:W-:Y:S01]  /*00e0*/  STG.E desc[UR4][R2.64], R5 ;  /* 0x0000000502007986 */ /* 0x000fe2000c101904 */
[----:B------:R-:W-:Y:S05]  /*00f0*/  EXIT ;  /* 0x000000000000794d */ /* 0x000fea0003800000 */
.L_x_2:
        /* <DEDUP_REMOVED lines=16> */
.L_x_36:


//--------------------- .text._Z19kernel_sigmoidDerivPfS_i --------------------------
	.section	.text._Z19kernel_sigmoidDerivPfS_i,"ax",@progbits
	.align	128
        .global         _Z19kernel_sigmoidDerivPfS_i
        .type           _Z19kernel_sigmoidDerivPfS_i,@function
        .size           _Z19kernel_sigmoidDerivPfS_i,(.L_x_32 - _Z19kernel_sigmoidDerivPfS_i)
        .other          _Z19kernel_sigmoidDerivPfS_i,@"STO_CUDA_ENTRY STV_DEFAULT"
_Z19kernel_sigmoidDerivPfS_i:
.text._Z19kernel_sigmoidDerivPfS_i:
        /* <DEDUP_REMOVED lines=11> */
[----:B-1----:R-:W2:Y:S01]  /*00b0*/  LDG.E R4, desc[UR6][R4.64] ;  /* 0x0000000604047981 */ /* 0x002ea2000c1e1900 */
[----:B------:R-:W-:Y:S01]  /*00c0*/  UMOV UR4, 0x3f000000 ;  /* 0x3f00000000047882 */ /* 0x000fe20000000000 */
[----:B------:R-:W-:Y:S01]  /*00d0*/  BSSY.RECONVERGENT B1, `(.L_x_3) ;  /* 0x0000011000017945 */ /* 0x000fe20003800200 */
[----:B------:R-:W-:Y:S01]  /*00e0*/  IMAD.U32 R6, RZ, RZ, UR4 ;  /* 0x00000004ff067e24 */ /* 0x000fe2000f8e00ff */
[----:B--2---:R-:W-:-:S04]  /*00f0*/  FSETP.GEU.AND P0, PT, R4, RZ, PT ;  /* 0x000000ff0400720b */ /* 0x004fc80003f0e000 */
[----:B------:R-:W-:-:S05]  /*0100*/  FSEL R0, -R4, R4, !P0 ;  /* 0x0000000404007208 */ /* 0x000fca0004000100 */
[----:B------:R-:W-:-:S04]  /*0110*/  FADD R0, R0, 1 ;  /* 0x3f80000000007421 */ /* 0x000fc80000000000 */
[----:B------:R-:W-:-:S04]  /*0120*/  FMUL R3, R0, R0 ;  /* 0x0000000000037220 */ /* 0x000fc80000400000 */
[----:B------:R-:W0:Y:S08]  /*0130*/  MUFU.RCP R0, R3 ;  /* 0x0000000300007308 */ /* 0x000e300000001000 */
[----:B------:R-:W1:Y:S01]  /*0140*/  FCHK P0, -R6, R3 ;  /* 0x0000000306007302 */ /* 0x000e620000000100 */
[----:B0-----:R-:W-:-:S04]  /*0150*/  FFMA R7, -R3, R0, 1 ;  /* 0x3f80000003077423 */ /* 0x001fc80000000100 */
[----:B------:R-:W-:-:S04]  /*0160*/  FFMA R0, R0, R7, R0 ;  /* 0x0000000700007223 */ /* 0x000fc80000000000 */
[----:B------:R-:W-:-:S04]  /*0170*/  FFMA R4, R0, -0.5, RZ ;  /* 0xbf00000000047823 */ /* 0x000fc800000000ff */
[----:B------:R-:W-:-:S04]  /*0180*/  FFMA R5, -R3, R4, -0.5 ;  /* 0xbf00000003057423 */ /* 0x000fc80000000104 */
[----:B------:R-:W-:Y:S01]  /*0190*/  FFMA R7, R0, R5, R4 ;  /* 0x0000000500077223 */ /* 0x000fe20000000004 */
[----:B-1----:R-:W-:Y:S06]  /*01a0*/  @!P0 BRA `(.L_x_4) ;  /* 0x00000000000c8947 */ /* 0x002fec0003800000 */
[----:B------:R-:W-:-:S07]  /*01b0*/  MOV R4, 0x1d0 ;  /* 0x000001d000047802 */ /* 0x000fce0000000f00 */
[----:B------:R-:W-:Y:S05]  /*01c0*/  CALL.REL.NOINC `($__internal_0_$__cuda_sm3x_div_rn_noftz_f32_slowpath) ;  /* 0x0000000000187944 */ /* 0x000fea0003c00000 */
[----:B------:R-:W-:-:S07]  /*01d0*/  IMAD.MOV.U32 R7, RZ, RZ, R6 ;  /* 0x000000ffff077224 */ /* 0x000fce00078e0006 */
.L_x_4:
[----:B------:R-:W-:Y:S05]  /*01e0*/  BSYNC.RECONVERGENT B1 ;  /* 0x0000000000017941 */ /* 0x000fea0003800200 */
.L_x_3:
[----:B------:R-:W0:Y:S02]  /*01f0*/  LDC.64 R4, c[0x0][0x388] ;  /* 0x0000e200ff047b82 */ /* 0x000e240000000a00 */
[----:B0-----:R-:W-:-:S05]  /*0200*/  IMAD.WIDE R2, R2, 0x4, R4 ;  /* 0x0000000402027825 */ /* 0x001fca00078e0204 */
[----:B------:R-:W-:Y:S01]  /*0210*/  STG.E desc[UR6][R2.64], R7 ;  /* 0x0000000702007986 */ /* 0x000fe2000c101906 */
[----:B------:R-:W-:Y:S05]  /*0220*/  EXIT ;  /* 0x000000000000794d */ /* 0x000fea0003800000 */
        .weak           $__internal_0_$__cuda_sm3x_div_rn_noftz_f32_slowpath
        .type           $__internal_0_$__cuda_sm3x_div_rn_noftz_f32_slowpath,@function
        .size           $__internal_0_$__cuda_sm3x_div_rn_noftz_f32_slowpath,(.L_x_32 - $__internal_0_$__cuda_sm3x_div_rn_noftz_f32_slowpath)
$__internal_0_$__cuda_sm3x_div_rn_noftz_f32_slowpath:
[--C-:B------:R-:W-:Y:S01]  /*0230*/  SHF.R.U32.HI R0, RZ, 0x17, R3.reuse ;  /* 0x00000017ff007819 */ /* 0x100fe20000011603 */
[----:B------:R-:W-:Y:S04]  /*0240*/  BSSY.RECONVERGENT B0, `(.L_x_5) ;  /* 0x000005d000007945 */ /* 0x000fe80003800200 */
[----:B------:R-:W-:Y:S01]  /*0250*/  BSSY.RELIABLE B2, `(.L_x_6) ;  /* 0x000001b000027945 */ /* 0x000fe20003800100 */
[----:B------:R-:W-:Y:S01]  /*0260*/  IMAD.MOV.U32 R6, RZ, RZ, R3 ;  /* 0x000000ffff067224 */ /* 0x000fe200078e0003 */
[----:B------:R-:W-:-:S05]  /*0270*/  LOP3.LUT R5, R0, 0xff, RZ, 0xc0, !PT ;  /* 0x000000ff00057812 */ /* 0x000fca00078ec0ff */
[----:B------:R-:W-:-:S05]  /*0280*/  VIADD R7, R5, 0xffffffff ;  /* 0xffffffff05077836 */ /* 0x000fca0000000000 */
[----:B------:R-:W-:-:S13]  /*0290*/  ISETP.GT.U32.AND P0, PT, R7, 0xfd, PT ;  /* 0x000000fd0700780c */ /* 0x000fda0003f04070 */
[----:B------:R-:W-:Y:S01]  /*02a0*/  @!P0 IMAD.MOV.U32 R8, RZ, RZ, RZ ;  /* 0x000000ffff088224 */ /* 0x000fe200078e00ff */
[----:B------:R-:W-:Y:S06]  /*02b0*/  @!P0 BRA `(.L_x_7) ;  /* 0x0000000000508947 */ /* 0x000fec0003800000 */
[----:B------:R-:W-:Y:S01]  /*02c0*/  FSETP.GTU.FTZ.AND P0, PT, |R3|, +INF , PT ;  /* 0x7f8000000300780b */ /* 0x000fe20003f1c200 */
[----:B------:R-:W-:-:S12]  /*02d0*/  IMAD.MOV.U32 R0, RZ, RZ, R3 ;  /* 0x000000ffff007224 */ /* 0x000fd800078e0003 */
[----:B------:R-:W-:Y:S05]  /*02e0*/  @P0 BREAK.RELIABLE B2 ;  /* 0x0000000000020942 */ /* 0x000fea0003800100 */
[----:B------:R-:W-:Y:S05]  /*02f0*/  @P0 BRA `(.L_x_8) ;  /* 0x0000000400400947 */ /* 0x000fea0003800000 */
[----:B------:R-:W-:-:S05]  /*0300*/  IMAD.MOV.U32 R3, RZ, RZ, -0x41000000 ;  /* 0xbf000000ff037424 */ /* 0x000fca00078e00ff */
[----:B------:R-:W-:-:S13]  /*0310*/  LOP3.LUT P0, RZ, R6, 0x7fffffff, R3, 0xc8, !PT ;  /* 0x7fffffff06ff7812 */ /* 0x000fda000780c803 */
[----:B------:R-:W-:Y:S05]  /*0320*/  @!P0 BREAK.RELIABLE B2 ;  /* 0x0000000000028942 */ /* 0x000fea0003800100 */
[----:B------:R-:W-:Y:S05]  /*0330*/  @!P0 BRA `(.L_x_9) ;  /* 0x0000000400288947 */ /* 0x000fea0003800000 */
[----:B------:R-:W-:Y:S02]  /*0340*/  FSETP.NEU.FTZ.AND P0, PT, |R0|, +INF , PT ;  /* 0x7f8000000000780b */ /* 0x000fe40003f1d200 */
[----:B------:R-:W-:-:S04]  /*0350*/  LOP3.LUT P1, RZ, R3, 0x7fffffff, RZ, 0xc0, !PT ;  /* 0x7fffffff03ff7812 */ /* 0x000fc8000782c0ff */
[----:B------:R-:W-:-:S13]  /*0360*/  PLOP3.LUT P0, PT, P0, P1, PT, 0x2f, 0xf2 ;  /* 0x0000000000f2781c */ /* 0x000fda0000702577 */
[----:B------:R-:W-:Y:S05]  /*0370*/  @P0 BREAK.RELIABLE B2 ;  /* 0x0000000000020942 */ /* 0x000fea0003800100 */
[----:B------:R-:W-:Y:S05]  /*0380*/  @P0 BRA `(.L_x_10) ;  /* 0x00000004000c0947 */ /* 0x000fea0003800000 */
[----:B------:R-:W-:-:S13]  /*0390*/  LOP3.LUT P0, RZ, R6, 0x7fffffff, RZ, 0xc0, !PT ;  /* 0x7fffffff06ff7812 */ /* 0x000fda000780c0ff */
[----:B------:R-:W-:Y:S05]  /*03a0*/  @!P0 BREAK.RELIABLE B2 ;  /* 0x0000000000028942 */ /* 0x000fea0003800100 */
[----:B------:R-:W-:Y:S05]  /*03b0*/  @!P0 BRA `(.L_x_11) ;  /* 0x0000000000f48947 */ /* 0x000fea0003800000 */
[----:B------:R-:W-:Y:S01]  /*03c0*/  ISETP.GE.AND P0, PT, R7, RZ, PT ;  /* 0x000000ff0700720c */ /* 0x000fe20003f06270 */
[----:B------:R-:W-:-:S12]  /*03d0*/  IMAD.MOV.U32 R8, RZ, RZ, RZ ;  /* 0x000000ffff087224 */ /* 0x000fd800078e00ff */
[----:B------:R-:W-:Y:S01]  /*03e0*/  @!P0 FFMA R6, R0, 1.84467440737095516160e+19, RZ ;  /* 0x5f80000000068823 */ /* 0x000fe200000000ff */
[----:B------:R-:W-:-:S07]  /*03f0*/  @!P0 VIADD R8, R8, 0x40 ;  /* 0x0000004008088836 */ /* 0x000fce0000000000 */
.L_x_7:
[----:B------:R-:W-:Y:S05]  /*0400*/  BSYNC.RELIABLE B2 ;  /* 0x0000000000027941 */ /* 0x000fea0003800100 */
.L_x_6:
[----:B------:R-:W-:Y:S01]  /*0410*/  LEA R3, R5, 0xc0800000, 0x17 ;  /* 0xc080000005037811 */ /* 0x000fe200078eb8ff */
[----:B------:R-:W-:Y:S01]  /*0420*/  UMOV UR4, 0xbf000000 ;  /* 0xbf00000000047882 */ /* 0x000fe20000000000 */
[----:B------:R-:W-:Y:S01]  /*0430*/  IADD3 R5, PT, PT, R8, 0x7e, -R5 ;  /* 0x0000007e08057810 */ /* 0x000fe20007ffe805 */
[----:B------:R-:W-:Y:S01]  /*0440*/  UIADD3 UR4, UPT, UPT, UR4, 0x800000, URZ ;  /* 0x0080000004047890 */ /* 0x000fe2000fffe0ff */
[----:B------:R-:W-:Y:S01]  /*0450*/  BSSY.RECONVERGENT B2, `(.L_x_12) ;  /* 0x0000032000027945 */ /* 0x000fe20003800200 */
[----:B------:R-:W-:-:S04]  /*0460*/  IMAD.IADD R3, R6, 0x1, -R3 ;  /* 0x0000000106037824 */ /* 0x000fc800078e0a03 */
[----:B------:R-:W0:Y:S01]  /*0470*/  MUFU.RCP R0, R3 ;  /* 0x0000000300007308 */ /* 0x000e220000001000 */
[----:B------:R-:W-:-:S04]  /*0480*/  FADD.FTZ R7, -R3, -RZ ;  /* 0x800000ff03077221 */ /* 0x000fc80000010100 */
[----:B0-----:R-:W-:-:S04]  /*0490*/  FFMA R9, R0, R7, 1 ;  /* 0x3f80000000097423 */ /* 0x001fc80000000007 */
[----:B------:R-:W-:-:S04]  /*04a0*/  FFMA R0, R0, R9, R0 ;  /* 0x0000000900007223 */ /* 0x000fc80000000000 */
[----:B------:R-:W-:-:S04]  /*04b0*/  FFMA R6, R0, UR4, RZ ;  /* 0x0000000400067c23 */ /* 0x000fc800080000ff */
[----:B------:R-:W-:-:S04]  /*04c0*/  FFMA R9, R7, R6, UR4 ;  /* 0x0000000407097e23 */ /* 0x000fc80008000006 */
[----:B------:R-:W-:-:S04]  /*04d0*/  FFMA R9, R0, R9, R6 ;  /* 0x0000000900097223 */ /* 0x000fc80000000006 */
[----:B------:R-:W-:-:S04]  /*04e0*/  FFMA R10, R7, R9, UR4 ;  /* 0x00000004070a7e23 */ /* 0x000fc80008000009 */
[----:B------:R-:W-:-:S05]  /*04f0*/  FFMA R6, R0, R10, R9 ;  /* 0x0000000a00067223 */ /* 0x000fca0000000009 */
[----:B------:R-:W-:-:S04]  /*0500*/  SHF.R.U32.HI R3, RZ, 0x17, R6 ;  /* 0x00000017ff037819 */ /* 0x000fc80000011606 */
[----:B------:R-:W-:-:S05]  /*0510*/  LOP3.LUT R3, R3, 0xff, RZ, 0xc0, !PT ;  /* 0x000000ff03037812 */ /* 0x000fca00078ec0ff */
[----:B------:R-:W-:-:S04]  /*0520*/  IMAD.IADD R7, R3, 0x1, R5 ;  /* 0x0000000103077824 */ /* 0x000fc800078e0205 */
[----:B------:R-:W-:-:S05]  /*0530*/  VIADD R3, R7, 0xffffffff ;  /* 0xffffffff07037836 */ /* 0x000fca0000000000 */
[----:B------:R-:W-:-:S13]  /*0540*/  ISETP.GE.U32.AND P0, PT, R3, 0xfe, PT ;  /* 0x000000fe0300780c */ /* 0x000fda0003f06070 */
[----:B------:R-:W-:Y:S05]  /*0550*/  @!P0 BRA `(.L_x_13) ;  /* 0x0000000000808947 */ /* 0x000fea0003800000 */
[----:B------:R-:W-:-:S13]  /*0560*/  ISETP.GT.AND P0, PT, R7, 0xfe, PT ;  /* 0x000000fe0700780c */ /* 0x000fda0003f04270 */
[----:B------:R-:W-:Y:S05]  /*0570*/  @P0 BRA `(.L_x_14) ;  /* 0x00000000006c0947 */ /* 0x000fea0003800000 */
[----:B------:R-:W-:-:S13]  /*0580*/  ISETP.GE.AND P0, PT, R7, 0x1, PT ;  /* 0x000000010700780c */ /* 0x000fda0003f06270 */
[----:B------:R-:W-:Y:S05]  /*0590*/  @P0 BRA `(.L_x_15) ;  /* 0x0000000000740947 */ /* 0x000fea0003800000 */
[----:B------:R-:W-:Y:S02]  /*05a0*/  ISETP.GE.AND P0, PT, R7, -0x18, PT ;  /* 0xffffffe80700780c */ /* 0x000fe40003f06270 */
[----:B------:R-:W-:-:S11]  /*05b0*/  LOP3.LUT R6, R6, 0x80000000, RZ, 0xc0, !PT ;  /* 0x8000000006067812 */ /* 0x000fd600078ec0ff */
[----:B------:R-:W-:Y:S05]  /*05c0*/  @!P0 BRA `(.L_x_15) ;  /* 0x0000000000688947 */ /* 0x000fea0003800000 */
[CC--:B------:R-:W-:Y:S01]  /*05d0*/  FFMA.RZ R3, R0.reuse, R10.reuse, R9 ;  /* 0x0000000a00037223 */ /* 0x0c0fe2000000c009 */
[C---:B------:R-:W-:Y:S01]  /*05e0*/  VIADD R8, R7.reuse, 0x20 ;  /* 0x0000002007087836 */ /* 0x040fe20000000000 */
[C---:B------:R-:W-:Y:S02]  /*05f0*/  ISETP.NE.AND P2, PT, R7.reuse, RZ, PT ;  /* 0x000000ff0700720c */ /* 0x040fe40003f45270 */
[----:B------:R-:W-:Y:S01]  /*0600*/  ISETP.NE.AND P1, PT, R7, RZ, PT ;  /* 0x000000ff0700720c */ /* 0x000fe20003f25270 */
[----:B------:R-:W-:Y:S01]  /*0610*/  IMAD.MOV R7, RZ, RZ, -R7 ;  /* 0x000000ffff077224 */ /* 0x000fe200078e0a07 */
[----:B------:R-:W-:Y:S01]  /*0620*/  LOP3.LUT R5, R3, 0x7fffff, RZ, 0xc0, !PT ;  /* 0x007fffff03057812 */ /* 0x000fe200078ec0ff */
[CCC-:B------:R-:W-:Y:S01]  /*0630*/  FFMA.RP R3, R0.reuse, R10.reuse, R9.reuse ;  /* 0x0000000a00037223 */ /* 0x1c0fe20000008009 */
[----:B------:R-:W-:Y:S02]  /*0640*/  FFMA.RM R0, R0, R10, R9 ;  /* 0x0000000a00007223 */ /* 0x000fe40000004009 */
[----:B------:R-:W-:-:S03]  /*0650*/  LOP3.LUT R5, R5, 0x800000, RZ, 0xfc, !PT ;  /* 0x0080000005057812 */ /* 0x000fc600078efcff */
[----:B------:R-:W-:Y:S02]  /*0660*/  FSETP.NEU.FTZ.AND P0, PT, R3, R0, PT ;  /* 0x000000000300720b */ /* 0x000fe40003f1d000 */
[----:B------:R-:W-:Y:S02]  /*0670*/  SHF.L.U32 R8, R5, R8, RZ ;  /* 0x0000000805087219 */ /* 0x000fe400000006ff */
[----:B------:R-:W-:Y:S02]  /*0680*/  SEL R0, R7, RZ, P2 ;  /* 0x000000ff07007207 */ /* 0x000fe40001000000 */
[----:B------:R-:W-:Y:S02]  /*0690*/  ISETP.NE.AND P1, PT, R8, RZ, P1 ;  /* 0x000000ff0800720c */ /* 0x000fe40000f25270 */
[----:B------:R-:W-:Y:S02]  /*06a0*/  SHF.R.U32.HI R0, RZ, R0, R5 ;  /* 0x00000000ff007219 */ /* 0x000fe40000011605 */
[----:B------:R-:W-:-:S02]  /*06b0*/  PLOP3.LUT P0, PT, P0, P1, PT, 0xf8, 0x8f ;  /* 0x00000000008f781c */ /* 0x000fc40000703f70 */
[----:B------:R-:W-:Y:S02]  /*06c0*/  SHF.R.U32.HI R8, RZ, 0x1, R0 ;  /* 0x00000001ff087819 */ /* 0x000fe40000011600 */
[----:B------:R-:W-:-:S04]  /*06d0*/  SEL R3, RZ, 0x1, !P0 ;  /* 0x00000001ff037807 */ /* 0x000fc80004000000 */
[----:B------:R-:W-:-:S04]  /*06e0*/  LOP3.LUT R3, R3, 0x1, R8, 0xf8, !PT ;  /* 0x0000000103037812 */ /* 0x000fc800078ef808 */
[----:B------:R-:W-:-:S05]  /*06f0*/  LOP3.LUT R3, R3, R0, RZ, 0xc0, !PT ;  /* 0x0000000003037212 */ /* 0x000fca00078ec0ff */
[----:B------:R-:W-:-:S05]  /*0700*/  IMAD.IADD R3, R8, 0x1, R3 ;  /* 0x0000000108037824 */ /* 0x000fca00078e0203 */
[----:B------:R-:W-:Y:S01]  /*0710*/  LOP3.LUT R6, R3, R6, RZ, 0xfc, !PT ;  /* 0x0000000603067212 */ /* 0x000fe200078efcff */
[----:B------:R-:W-:Y:S06]  /*0720*/  BRA `(.L_x_15) ;  /* 0x0000000000107947 */ /* 0x000fec0003800000 */
.L_x_14:
[----:B------:R-:W-:-:S04]  /*0730*/  LOP3.LUT R6, R6, 0x80000000, RZ, 0xc0, !PT ;  /* 0x8000000006067812 */ /* 0x000fc800078ec0ff */
[----:B------:R-:W-:Y:S01]  /*0740*/  LOP3.LUT R6, R6, 0x7f800000, RZ, 0xfc, !PT ;  /* 0x7f80000006067812 */ /* 0x000fe200078efcff */
[----:B------:R-:W-:Y:S06]  /*0750*/  BRA `(.L_x_15) ;  /* 0x0000000000047947 */ /* 0x000fec0003800000 */
.L_x_13:
[----:B------:R-:W-:-:S07]  /*0760*/  IMAD R6, R5, 0x800000, R6 ;  /* 0x0080000005067824 */ /* 0x000fce00078e0206 */
.L_x_15:
[----:B------:R-:W-:Y:S05]  /*0770*/  BSYNC.RECONVERGENT B2 ;  /* 0x0000000000027941 */ /* 0x000fea0003800200 */
.L_x_12:
[----:B------:R-:W-:Y:S05]  /*0780*/  BRA `(.L_x_16) ;  /* 0x0000000000207947 */ /* 0x000fea0003800000 */
.L_x_11:
[----:B------:R-:W-:-:S04]  /*0790*/  LOP3.LUT R6, R6, 0x80000000, R3, 0x48, !PT ;  /* 0x8000000006067812 */ /* 0x000fc800078e4803 */
[----:B------:R-:W-:Y:S01]  /*07a0*/  LOP3.LUT R6, R6, 0x7f800000, RZ, 0xfc, !PT ;  /* 0x7f80000006067812 */ /* 0x000fe200078efcff */
[----:B------:R-:W-:Y:S06]  /*07b0*/  BRA `(.L_x_16) ;  /* 0x0000000000147947 */ /* 0x000fec0003800000 */
.L_x_10:
[----:B------:R-:W-:Y:S01]  /*07c0*/  LOP3.LUT R6, R6, 0x80000000, R3, 0x48, !PT ;  /* 0x8000000006067812 */ /* 0x000fe200078e4803 */
[----:B------:R-:W-:Y:S06]  /*07d0*/  BRA `(.L_x_16) ;  /* 0x00000000000c7947 */ /* 0x000fec0003800000 */
.L_x_9:
[----:B------:R-:W0:Y:S01]  /*07e0*/  MUFU.RSQ R6, -QNAN ;  /* 0xffc0000000067908 */ /* 0x000e220000001400 */
[----:B------:R-:W-:Y:S05]  /*07f0*/  BRA `(.L_x_16) ;  /* 0x0000000000047947 */ /* 0x000fea0003800000 */
.L_x_8:
[----:B------:R-:W-:-:S07]  /*0800*/  FADD.FTZ R6, R0, -0.5 ;  /* 0xbf00000000067421 */ /* 0x000fce0000010000 */
.L_x_16:
[----:B------:R-:W-:Y:S05]  /*0810*/  BSYNC.RECONVERGENT B0 ;  /* 0x0000000000007941 */ /* 0x000fea0003800200 */
.L_x_5:
[----:B------:R-:W-:-:S04]  /*0820*/  IMAD.MOV.U32 R5, RZ, RZ, 0x0 ;  /* 0x00000000ff057424 */ /* 0x000fc800078e00ff */
[----:B0-----:R-:W-:Y:S05]  /*0830*/  RET.REL.NODEC R4 `(_Z19kernel_sigmoidDerivPfS_i) ;  /* 0xfffffff404f07950 */ /* 0x001fea0003c3ffff */
.L_x_17:
        /* <DEDUP_REMOVED lines=12> */
.L_x_32:


//--------------------- .text._Z14kernel_sigmoidPfS_i --------------------------
	.section	.text._Z14kernel_sigmoidPfS_i,"ax",@progbits
	.align	128
        .global         _Z14kernel_sigmoidPfS_i
        .type           _Z14kernel_sigmoidPfS_i,@function
        .size           _Z14kernel_sigmoidPfS_i,(.L_x_33 - _Z14kernel_sigmoidPfS_i)
        .other          _Z14kernel_sigmoidPfS_i,@"STO_CUDA_ENTRY STV_DEFAULT"
_Z14kernel_sigmoidPfS_i:
.text._Z14kernel_sigmoidPfS_i:
        /* <DEDUP_REMOVED lines=10> */
[----:B0-----:R-:W-:-:S05]  /*00a0*/  IMAD.WIDE R2, R0, 0x4, R2 ;  /* 0x0000000400027825 */ /* 0x001fca00078e0202 */
[----:B-1----:R-:W2:Y:S01]  /*00b0*/  LDG.E R12, desc[UR4][R2.64] ;  /* 0x00000004020c7981 */ /* 0x002ea2000c1e1900 */
[----:B------:R-:W-:Y:S01]  /*00c0*/  IMAD.MOV.U32 R8, RZ, RZ, 0x1 ;  /* 0x00000001ff087424 */ /* 0x000fe200078e00ff */
[----:B------:R-:W-:Y:S01]  /*00d0*/  BSSY.RECONVERGENT B0, `(.L_x_18) ;  /* 0x0000016000007945 */ /* 0x000fe20003800200 */
[----:B--2---:R-:W-:-:S04]  /*00e0*/  FSETP.GEU.AND P0, PT, R12, RZ, PT ;  /* 0x000000ff0c00720b */ /* 0x004fc80003f0e000 */
[----:B------:R-:W-:-:S04]  /*00f0*/  FSEL R13, -R12, R12, !P0 ;  /* 0x0000000c0c0d7208 */ /* 0x000fc80004000100 */
[----:B------:R-:W0:Y:S02]  /*0100*/  F2F.F64.F32 R4, R13 ;  /* 0x0000000d00047310 */ /* 0x000e240000201800 */
[----:B0-----:R-:W-:-:S06]  /*0110*/  DADD R4, R4, 1 ;  /* 0x3ff0000004047429 */ /* 0x001fcc0000000000 */
[----:B------:R-:W0:Y:S02]  /*0120*/  MUFU.RCP64H R9, R5 ;  /* 0x0000000500097308 */ /* 0x000e240000001800 */
[----:B0-----:R-:W-:-:S08]  /*0130*/  DFMA R6, -R4, R8, 1 ;  /* 0x3ff000000406742b */ /* 0x001fd00000000108 */
[----:B------:R-:W-:Y:S02]  /*0140*/  DFMA R10, R6, R6, R6 ;  /* 0x00000006060a722b */ /* 0x000fe40000000006 */
[----:B------:R-:W0:Y:S06]  /*0150*/  F2F.F64.F32 R6, R12 ;  /* 0x0000000c00067310 */ /* 0x000e2c0000201800 */
[----:B------:R-:W-:-:S08]  /*0160*/  DFMA R10, R8, R10, R8 ;  /* 0x0000000a080a722b */ /* 0x000fd00000000008 */
[----:B------:R-:W-:Y:S02]  /*0170*/  DFMA R2, -R4, R10, 1 ;  /* 0x3ff000000402742b */ /* 0x000fe4000000010a */
[----:B0-----:R-:W-:-:S06]  /*0180*/  DMUL R6, R6, 0.5 ;  /* 0x3fe0000006067828 */ /* 0x001fcc0000000000 */
[----:B------:R-:W-:-:S04]  /*0190*/  DFMA R2, R10, R2, R10 ;  /* 0x000000020a02722b */ /* 0x000fc8000000000a */
[----:B------:R-:W-:-:S04]  /*01a0*/  FSETP.GEU.AND P1, PT, |R7|, 6.5827683646048100446e-37, PT ;  /* 0x036000000700780b */ /* 0x000fc80003f2e200 */
[----:B------:R-:W-:-:S08]  /*01b0*/  DMUL R8, R6, R2 ;  /* 0x0000000206087228 */ /* 0x000fd00000000000 */
[----:B------:R-:W-:-:S08]  /*01c0*/  DFMA R10, -R4, R8, R6 ;  /* 0x00000008040a722b */ /* 0x000fd00000000106 */
[----:B------:R-:W-:-:S10]  /*01d0*/  DFMA R2, R2, R10, R8 ;  /* 0x0000000a0202722b */ /* 0x000fd40000000008 */
[----:B------:R-:W-:-:S05]  /*01e0*/  FFMA R8, RZ, R5, R3 ;  /* 0x00000005ff087223 */ /* 0x000fca0000000003 */
[----:B------:R-:W-:-:S13]  /*01f0*/  FSETP.GT.AND P0, PT, |R8|, 1.469367938527859385e-39, PT ;  /* 0x001000000800780b */ /* 0x000fda0003f04200 */
[----:B------:R-:W-:Y:S05]  /*0200*/  @P0 BRA P1, `(.L_x_19) ;  /* 0x0000000000080947 */ /* 0x000fea0000800000 */
[----:B------:R-:W-:-:S07]  /*0210*/  MOV R10, 0x230 ;  /* 0x00000230000a7802 */ /* 0x000fce0000000f00 */
[----:B------:R-:W-:Y:S05]  /*0220*/  CALL.REL.NOINC `($__internal_1_$__cuda_sm20_div_rn_f64_full) ;  /* 0x00000000001c7944 */ /* 0x000fea0003c00000 */
.L_x_19:
[----:B------:R-:W-:Y:S05]  /*0230*/  BSYNC.RECONVERGENT B0 ;  /* 0x0000000000007941 */ /* 0x000fea0003800200 */
.L_x_18:
[----:B------:R-:W0:Y:S01]  /*0240*/  LDC.64 R4, c[0x0][0x388] ;  /* 0x0000e200ff047b82 */ /* 0x000e220000000a00 */
[----:B------:R-:W-:-:S10]  /*0250*/  DADD R2, -R2, 0.5 ;  /* 0x3fe0000002027429 */ /* 0x000fd40000000100 */
[----:B------:R-:W1:Y:S01]  /*0260*/  F2F.F32.F64 R3, R2 ;  /* 0x0000000200037310 */ /* 0x000e620000301000 */
[----:B0-----:R-:W-:-:S05]  /*0270*/  IMAD.WIDE R4, R0, 0x4, R4 ;  /* 0x0000000400047825 */ /* 0x001fca00078e0204 */
[----:B-1----:R-:W-:Y:S01]  /*0280*/  STG.E desc[UR4][R4.64], R3 ;  /* 0x0000000304007986 */ /* 0x002fe2000c101904 */
[----:B------:R-:W-:Y:S05]  /*0290*/  EXIT ;  /* 0x000000000000794d */ /* 0x000fea0003800000 */
        .weak           $__internal_1_$__cuda_sm20_div_rn_f64_full
        .type           $__internal_1_$__cuda_sm20_div_rn_f64_full,@function
        .size           $__internal_1_$__cuda_sm20_div_rn_f64_full,(.L_x_33 - $__internal_1_$__cuda_sm20_div_rn_f64_full)
$__internal_1_$__cuda_sm20_div_rn_f64_full:
[C---:B------:R-:W-:Y:S01]  /*02a0*/  FSETP.GEU.AND P0, PT, |R5|.reuse, 1.469367938527859385e-39, PT ;  /* 0x001000000500780b */ /* 0x040fe20003f0e200 */
[----:B------:R-:W-:Y:S01]  /*02b0*/  IMAD.MOV.U32 R16, RZ, RZ, 0x1 ;  /* 0x00000001ff107424 */ /* 0x000fe200078e00ff */
[----:B------:R-:W-:Y:S01]  /*02c0*/  LOP3.LUT R2, R5, 0x800fffff, RZ, 0xc0, !PT ;  /* 0x800fffff05027812 */ /* 0x000fe200078ec0ff */
[----:B------:R-:W-:Y:S01]  /*02d0*/  BSSY.RECONVERGENT B1, `(.L_x_20) ;  /* 0x0000055000017945 */ /* 0x000fe20003800200 */
[C---:B------:R-:W-:Y:S02]  /*02e0*/  FSETP.GEU.AND P2, PT, |R7|.reuse, 1.469367938527859385e-39, PT ;  /* 0x001000000700780b */ /* 0x040fe40003f4e200 */
[----:B------:R-:W-:Y:S01]  /*02f0*/  LOP3.LUT R3, R2, 0x3ff00000, RZ, 0xfc, !PT ;  /* 0x3ff0000002037812 */ /* 0x000fe200078efcff */
[----:B------:R-:W-:Y:S01]  /*0300*/  IMAD.MOV.U32 R2, RZ, RZ, R4 ;  /* 0x000000ffff027224 */ /* 0x000fe200078e0004 */
[----:B------:R-:W-:Y:S02]  /*0310*/  LOP3.LUT R11, R7, 0x7ff00000, RZ, 0xc0, !PT ;  /* 0x7ff00000070b7812 */ /* 0x000fe400078ec0ff */
[----:B------:R-:W-:-:S03]  /*0320*/  LOP3.LUT R14, R5, 0x7ff00000, RZ, 0xc0, !PT ;  /* 0x7ff00000050e7812 */ /* 0x000fc600078ec0ff */
[----:B------:R-:W-:Y:S01]  /*0330*/  @!P0 DMUL R2, R4, 8.98846567431157953865e+307 ;  /* 0x7fe0000004028828 */ /* 0x000fe20000000000 */
[----:B------:R-:W-:-:S03]  /*0340*/  ISETP.GE.U32.AND P1, PT, R11, R14, PT ;  /* 0x0000000e0b00720c */ /* 0x000fc60003f26070 */
[----:B------:R-:W-:Y:S01]  /*0350*/  @!P2 LOP3.LUT R12, R5, 0x7ff00000, RZ, 0xc0, !PT ;  /* 0x7ff00000050ca812 */ /* 0x000fe200078ec0ff */
[----:B------:R-:W-:Y:S01]  /*0360*/  @!P2 IMAD.MOV.U32 R18, RZ, RZ, RZ ;  /* 0x000000ffff12a224 */ /* 0x000fe200078e00ff */
[----:B------:R-:W0:Y:S02]  /*0370*/  MUFU.RCP64H R17, R3 ;  /* 0x0000000300117308 */ /* 0x000e240000001800 */
[----:B------:R-:W-:Y:S01]  /*0380*/  @!P2 ISETP.GE.U32.AND P3, PT, R11, R12, PT ;  /* 0x0000000c0b00a20c */ /* 0x000fe20003f66070 */
[----:B------:R-:W-:-:S05]  /*0390*/  IMAD.MOV.U32 R12, RZ, RZ, 0x1ca00000 ;  /* 0x1ca00000ff0c7424 */ /* 0x000fca00078e00ff */
[----:B------:R-:W-:-:S04]  /*03a0*/  @!P2 SEL R13, R12, 0x63400000, !P3 ;  /* 0x634000000c0da807 */ /* 0x000fc80005800000 */
[----:B------:R-:W-:-:S04]  /*03b0*/  @!P2 LOP3.LUT R13, R13, 0x80000000, R7, 0xf8, !PT ;  /* 0x800000000d0da812 */ /* 0x000fc800078ef807 */
[----:B------:R-:W-:Y:S01]  /*03c0*/  @!P2 LOP3.LUT R19, R13, 0x100000, RZ, 0xfc, !PT ;  /* 0x001000000d13a812 */ /* 0x000fe200078efcff */
[----:B0-----:R-:W-:-:S08]  /*03d0*/  DFMA R8, R16, -R2, 1 ;  /* 0x3ff000001008742b */ /* 0x001fd00000000802 */
[----:B------:R-:W-:-:S08]  /*03e0*/  DFMA R8, R8, R8, R8 ;  /* 0x000000080808722b */ /* 0x000fd00000000008 */
[----:B------:R-:W-:Y:S01]  /*03f0*/  DFMA R16, R16, R8, R16 ;  /* 0x000000081010722b */ /* 0x000fe20000000010 */
[----:B------:R-:W-:Y:S01]  /*0400*/  SEL R9, R12, 0x63400000, !P1 ;  /* 0x634000000c097807 */ /* 0x000fe20004800000 */
[----:B------:R-:W-:-:S03]  /*0410*/  IMAD.MOV.U32 R8, RZ, RZ, R6 ;  /* 0x000000ffff087224 */ /* 0x000fc600078e0006 */
[----:B------:R-:W-:-:S03]  /*0420*/  LOP3.LUT R9, R9, 0x800fffff, R7, 0xf8, !PT ;  /* 0x800fffff09097812 */ /* 0x000fc600078ef807 */
[----:B------:R-:W-:-:S03]  /*0430*/  DFMA R20, R16, -R2, 1 ;  /* 0x3ff000001014742b */ /* 0x000fc60000000802 */
[----:B------:R-:W-:-:S05]  /*0440*/  @!P2 DFMA R8, R8, 2, -R18 ;  /* 0x400000000808a82b */ /* 0x000fca0000000812 */
[----:B------:R-:W-:Y:S01]  /*0450*/  DFMA R16, R16, R20, R16 ;  /* 0x000000141010722b */ /* 0x000fe20000000010 */
[----:B------:R-:W-:Y:S02]  /*0460*/  IMAD.MOV.U32 R21, RZ, RZ, R11 ;  /* 0x000000ffff157224 */ /* 0x000fe400078e000b */
[----:B------:R-:W-:Y:S01]  /*0470*/  IMAD.MOV.U32 R20, RZ, RZ, R14 ;  /* 0x000000ffff147224 */ /* 0x000fe200078e000e */
[----:B------:R-:W-:Y:S02]  /*0480*/  @!P0 LOP3.LUT R20, R3, 0x7ff00000, RZ, 0xc0, !PT ;  /* 0x7ff0000003148812 */ /* 0x000fe400078ec0ff */
[----:B------:R-:W-:Y:S02]  /*0490*/  @!P2 LOP3.LUT R21, R9, 0x7ff00000, RZ, 0xc0, !PT ;  /* 0x7ff000000915a812 */ /* 0x000fe400078ec0ff */
[----:B------:R-:W-:Y:S01]  /*04a0*/  DMUL R18, R16, R8 ;  /* 0x0000000810127228 */ /* 0x000fe20000000000 */
[----:B------:R-:W-:Y:S02]  /*04b0*/  VIADD R22, R20, 0xffffffff ;  /* 0xffffffff14167836 */ /* 0x000fe40000000000 */
[----:B------:R-:W-:-:S05]  /*04c0*/  VIADD R13, R21, 0xffffffff ;  /* 0xffffffff150d7836 */ /* 0x000fca0000000000 */
[----:B------:R-:W-:Y:S01]  /*04d0*/  DFMA R14, R18, -R2, R8 ;  /* 0x80000002120e722b */ /* 0x000fe20000000008 */
[----:B------:R-:W-:-:S04]  /*04e0*/  ISETP.GT.U32.AND P0, PT, R13, 0x7feffffe, PT ;  /* 0x7feffffe0d00780c */ /* 0x000fc80003f04070 */
[----:B------:R-:W-:-:S03]  /*04f0*/  ISETP.GT.U32.OR P0, PT, R22, 0x7feffffe, P0 ;  /* 0x7feffffe1600780c */ /* 0x000fc60000704470 */
[----:B------:R-:W-:-:S10]  /*0500*/  DFMA R14, R16, R14, R18 ;  /* 0x0000000e100e722b */ /* 0x000fd40000000012 */
[----:B------:R-:W-:Y:S05]  /*0510*/  @P0 BRA `(.L_x_21) ;  /* 0x00000000006c0947 */ /* 0x000fea0003800000 */
[----:B------:R-:W-:-:S04]  /*0520*/  LOP3.LUT R16, R5, 0x7ff00000, RZ, 0xc0, !PT ;  /* 0x7ff0000005107812 */ /* 0x000fc800078ec0ff */
[CC--:B------:R-:W-:Y:S02]  /*0530*/  VIADDMNMX R6, R11.reuse, -R16.reuse, 0xb9600000, !PT ;  /* 0xb96000000b067446 */ /* 0x0c0fe40007800910 */
[----:B------:R-:W-:Y:S02]  /*0540*/  ISETP.GE.U32.AND P0, PT, R11, R16, PT ;  /* 0x000000100b00720c */ /* 0x000fe40003f06070 */
[----:B------:R-:W-:Y:S02]  /*0550*/  VIMNMX R6, PT, PT, R6, 0x46a00000, PT ;  /* 0x46a0000006067848 */ /* 0x000fe40003fe0100 */
[----:B------:R-:W-:-:S05]  /*0560*/  SEL R11, R12, 0x63400000, !P0 ;  /* 0x634000000c0b7807 */ /* 0x000fca0004000000 */
[----:B------:R-:W-:Y:S02]  /*0570*/  IMAD.IADD R11, R6, 0x1, -R11 ;  /* 0x00000001060b7824 */ /* 0x000fe400078e0a0b */
[----:B------:R-:W-:Y:S02]  /*0580*/  IMAD.MOV.U32 R6, RZ, RZ, RZ ;  /* 0x000000ffff067224 */ /* 0x000fe400078e00ff */
[----:B------:R-:W-:-:S06]  /*0590*/  VIADD R7, R11, 0x7fe00000 ;  /* 0x7fe000000b077836 */ /* 0x000fcc0000000000 */
[----:B------:R-:W-:-:S10]  /*05a0*/  DMUL R12, R14, R6 ;  /* 0x000000060e0c7228 */ /* 0x000fd40000000000 */
[----:B------:R-:W-:-:S13]  /*05b0*/  FSETP.GTU.AND P0, PT, |R13|, 1.469367938527859385e-39, PT ;  /* 0x001000000d00780b */ /* 0x000fda0003f0c200 */
[----:B------:R-:W-:Y:S05]  /*05c0*/  @P0 BRA `(.L_x_22) ;  /* 0x0000000000940947 */ /* 0x000fea0003800000 */
[----:B------:R-:W-:Y:S01]  /*05d0*/  DFMA R2, R14, -R2, R8 ;  /* 0x800000020e02722b */ /* 0x000fe20000000008 */
[----:B------:R-:W-:-:S09]  /*05e0*/  IMAD.MOV.U32 R6, RZ, RZ, RZ ;  /* 0x000000ffff067224 */ /* 0x000fd200078e00ff */
[C---:B------:R-:W-:Y:S02]  /*05f0*/  FSETP.NEU.AND P0, PT, R3.reuse, RZ, PT ;  /* 0x000000ff0300720b */ /* 0x040fe40003f0d000 */
[----:B------:R-:W-:-:S04]  /*0600*/  LOP3.LUT R5, R3, 0x80000000, R5, 0x48, !PT ;  /* 0x8000000003057812 */ /* 0x000fc800078e4805 */
[----:B------:R-:W-:-:S07]  /*0610*/  LOP3.LUT R7, R5, R7, RZ, 0xfc, !PT ;  /* 0x0000000705077212 */ /* 0x000fce00078efcff */
[----:B------:R-:W-:Y:S05]  /*0620*/  @!P0 BRA `(.L_x_22) ;  /* 0x00000000007c8947 */ /* 0x000fea0003800000 */
[----:B------:R-:W-:Y:S01]  /*0630*/  IMAD.MOV R3, RZ, RZ, -R11 ;  /* 0x000000ffff037224 */ /* 0x000fe200078e0a0b */
[----:B------:R-:W-:Y:S01]  /*0640*/  DMUL.RP R6, R14, R6 ;  /* 0x000000060e067228 */ /* 0x000fe20000008000 */
[----:B------:R-:W-:Y:S01]  /*0650*/  IMAD.MOV.U32 R2, RZ, RZ, RZ ;  /* 0x000000ffff027224 */ /* 0x000fe200078e00ff */
[----:B------:R-:W-:-:S05]  /*0660*/  IADD3 R11, PT, PT, -R11, -0x43300000, RZ ;  /* 0xbcd000000b0b7810 */ /* 0x000fca0007ffe1ff */
[----:B------:R-:W-:-:S03]  /*0670*/  DFMA R2, R12, -R2, R14 ;  /* 0x800000020c02722b */ /* 0x000fc6000000000e */
[----:B------:R-:W-:-:S07]  /*0680*/  LOP3.LUT R5, R7, R5, RZ, 0x3c, !PT ;  /* 0x0000000507057212 */ /* 0x000fce00078e3cff */
[----:B------:R-:W-:-:S04]  /*0690*/  FSETP.NEU.AND P0, PT, |R3|, R11, PT ;  /* 0x0000000b0300720b */ /* 0x000fc80003f0d200 */
[----:B------:R-:W-:Y:S02]  /*06a0*/  FSEL R12, R6, R12, !P0 ;  /* 0x0000000c060c7208 */ /* 0x000fe40004000000 */
[----:B------:R-:W-:Y:S01]  /*06b0*/  FSEL R13, R5, R13, !P0 ;  /* 0x0000000d050d7208 */ /* 0x000fe20004000000 */
[----:B------:R-:W-:Y:S06]  /*06c0*/  BRA `(.L_x_22) ;  /* 0x0000000000547947 */ /* 0x000fec0003800000 */
.L_x_21:
[----:B------:R-:W-:-:S14]  /*06d0*/  DSETP.NAN.AND P0, PT, R6, R6, PT ;  /* 0x000000060600722a */ /* 0x000fdc0003f08000 */
[----:B------:R-:W-:Y:S05]  /*06e0*/  @P0 BRA `(.L_x_23) ;  /* 0x0000000000440947 */ /* 0x000fea0003800000 */
[----:B------:R-:W-:-:S14]  /*06f0*/  DSETP.NAN.AND P0, PT, R4, R4, PT ;  /* 0x000000040400722a */ /* 0x000fdc0003f08000 */
[----:B------:R-:W-:Y:S05]  /*0700*/  @P0 BRA `(.L_x_24) ;  /* 0x0000000000300947 */ /* 0x000fea0003800000 */
[----:B------:R-:W-:Y:S01]  /*0710*/  ISETP.NE.AND P0, PT, R21, R20, PT ;  /* 0x000000141500720c */ /* 0x000fe20003f05270 */
[----:B------:R-:W-:Y:S02]  /*0720*/  IMAD.MOV.U32 R12, RZ, RZ, 0x0 ;  /* 0x00000000ff0c7424 */ /* 0x000fe400078e00ff */
[----:B------:R-:W-:-:S10]  /*0730*/  IMAD.MOV.U32 R13, RZ, RZ, -0x80000 ;  /* 0xfff80000ff0d7424 */ /* 0x000fd400078e00ff */
[----:B------:R-:W-:Y:S05]  /*0740*/  @!P0 BRA `(.L_x_22) ;  /* 0x0000000000348947 */ /* 0x000fea0003800000 */
[----:B------:R-:W-:Y:S02]  /*0750*/  ISETP.NE.AND P0, PT, R21, 0x7ff00000, PT ;  /* 0x7ff000001500780c */ /* 0x000fe40003f05270 */
[----:B------:R-:W-:Y:S02]  /*0760*/  LOP3.LUT R13, R7, 0x80000000, R5, 0x48, !PT ;  /* 0x80000000070d7812 */ /* 0x000fe400078e4805 */
[----:B------:R-:W-:-:S13]  /*0770*/  ISETP.EQ.OR P0, PT, R20, RZ, !P0 ;  /* 0x000000ff1400720c */ /* 0x000fda0004702670 */
[----:B------:R-:W-:Y:S01]  /*0780*/  @P0 LOP3.LUT R2, R13, 0x7ff00000, RZ, 0xfc, !PT ;  /* 0x7ff000000d020812 */ /* 0x000fe200078efcff */
[----:B------:R-:W-:Y:S02]  /*0790*/  @!P0 IMAD.MOV.U32 R12, RZ, RZ, RZ ;  /* 0x000000ffff0c8224 */ /* 0x000fe400078e00ff */
[----:B------:R-:W-:Y:S02]  /*07a0*/  @P0 IMAD.MOV.U32 R12, RZ, RZ, RZ ;  /* 0x000000ffff0c0224 */ /* 0x000fe400078e00ff */
[----:B------:R-:W-:Y:S01]  /*07b0*/  @P0 IMAD.MOV.U32 R13, RZ, RZ, R2 ;  /* 0x000000ffff0d0224 */ /* 0x000fe200078e0002 */
[----:B------:R-:W-:Y:S06]  /*07c0*/  BRA `(.L_x_22) ;  /* 0x0000000000147947 */ /* 0x000fec0003800000 */
.L_x_24:
[----:B------:R-:W-:Y:S01]  /*07d0*/  LOP3.LUT R13, R5, 0x80000, RZ, 0xfc, !PT ;  /* 0x00080000050d7812 */ /* 0x000fe200078efcff */
[----:B------:R-:W-:Y:S01]  /*07e0*/  IMAD.MOV.U32 R12, RZ, RZ, R4 ;  /* 0x000000ffff0c7224 */ /* 0x000fe200078e0004 */
[----:B------:R-:W-:Y:S06]  /*07f0*/  BRA `(.L_x_22) ;  /* 0x0000000000087947 */ /* 0x000fec0003800000 */
.L_x_23:
[----:B------:R-:W-:Y:S01]  /*0800*/  LOP3.LUT R13, R7, 0x80000, RZ, 0xfc, !PT ;  /* 0x00080000070d7812 */ /* 0x000fe200078efcff */
[----:B------:R-:W-:-:S07]  /*0810*/  IMAD.MOV.U32 R12, RZ, RZ, R6 ;  /* 0x000000ffff0c7224 */ /* 0x000fce00078e0006 */
.L_x_22:
[----:B------:R-:W-:Y:S05]  /*0820*/  BSYNC.RECONVERGENT B1 ;  /* 0x0000000000017941 */ /* 0x000fea0003800200 */
.L_x_20:
[----:B------:R-:W-:Y:S02]  /*0830*/  IMAD.MOV.U32 R11, RZ, RZ, 0x0 ;  /* 0x00000000ff0b7424 */ /* 0x000fe400078e00ff */
[----:B------:R-:W-:Y:S02]  /*0840*/  IMAD.MOV.U32 R2, RZ, RZ, R12 ;  /* 0x000000ffff027224 */ /* 0x000fe400078e000c */
[----:B------:R-:W-:Y:S01]  /*0850*/  IMAD.MOV.U32 R3, RZ, RZ, R13 ;  /* 0x000000ffff037224 */ /* 0x000fe200078e000d */
[----:B------:R-:W-:Y:S06]  /*0860*/  RET.REL.NODEC R10 `(_Z14kernel_sigmoidPfS_i) ;  /* 0xfffffff40ae47950 */ /* 0x000fec0003c3ffff */
.L_x_25:
        /* <DEDUP_REMOVED lines=9> */
.L_x_33:


//--------------------- .text._Z12kernel_pmultPfS_S_i --------------------------
	.section	.text._Z12kernel_pmultPfS_S_i,"ax",@progbits
	.align	128
        .global         _Z12kernel_pmultPfS_S_i
        .type           _Z12kernel_pmultPfS_S_i,@function
        .size           _Z12kernel_pmultPfS_S_i,(.L_x_39 - _Z12kernel_pmultPfS_S_i)
        .other          _Z12kernel_pmultPfS_S_i,@"STO_CUDA_ENTRY STV_DEFAULT"
_Z12kernel_pmultPfS_S_i:
.text._Z12kernel_pmultPfS_S_i:
        /* <DEDUP_REMOVED lines=16> */
[----:B---3--:R-:W-:-:S04]  /*0100*/  IMAD.WIDE R6, R9, 0x4, R6 ;  /* 0x0000000409067825 */ /* 0x008fc800078e0206 */
[----:B----4-:R-:W-:-:S05]  /*0110*/  FMUL R9, R2, R5 ;  /* 0x0000000502097220 */ /* 0x010fca0000400000 */
[----:B------:R-:W-:Y:S01]  /*0120*/  STG.E desc[UR4][R6.64], R9 ;  /* 0x0000000906007986 */ /* 0x000fe2000c101904 */
[----:B------:R-:W-:Y:S05]  /*0130*/  EXIT ;  /* 0x000000000000794d */ /* 0x000fea0003800000 */
.L_x_26:
        /* <DEDUP_REMOVED lines=12> */
.L_x_39:


//--------------------- .text._Z10kernel_subPfS_S_i --------------------------
	.section	.text._Z10kernel_subPfS_S_i,"ax",@progbits
	.align	128
        .global         _Z10kernel_subPfS_S_i
        .type           _Z10kernel_subPfS_S_i,@function
        .size           _Z10kernel_subPfS_S_i,(.L_x_40 - _Z10kernel_subPfS_S_i)
        .other          _Z10kernel_subPfS_S_i,@"STO_CUDA_ENTRY STV_DEFAULT"
_Z10kernel_subPfS_S_i:
.text._Z10kernel_subPfS_S_i:
        /* <DEDUP_REMOVED lines=17> */
[----:B----4-:R-:W-:-:S05]  /*0110*/  FADD R9, R2, -R5 ;  /* 0x8000000502097221 */ /* 0x010fca0000000000 */
[----:B------:R-:W-:Y:S01]  /*0120*/  STG.E desc[UR4][R6.64], R9 ;  /* 0x0000000906007986 */ /* 0x000fe2000c101904 */
[----:B------:R-:W-:Y:S05]  /*0130*/  EXIT ;  /* 0x000000000000794d */ /* 0x000fea0003800000 */
.L_x_27:
        /* <DEDUP_REMOVED lines=12> */
.L_x_40:


//--------------------- .text._Z10kernel_addPfS_S_i --------------------------
	.section	.text._Z10kernel_addPfS_S_i,"ax",@progbits
	.align	128
        .global         _Z10kernel_addPfS_S_i
        .type           _Z10kernel_addPfS_S_i,@function
        .size           _Z10kernel_addPfS_S_i,(.L_x_41 - _Z10kernel_addPfS_S_i)
        .other          _Z10kernel_addPfS_S_i,@"STO_CUDA_ENTRY STV_DEFAULT"
_Z10kernel_addPfS_S_i:
.text._Z10kernel_addPfS_S_i:
        /* <DEDUP_REMOVED lines=17> */
[----:B----4-:R-:W-:-:S05]  /*0110*/  FADD R9, R2, R5 ;  /* 0x0000000502097221 */ /* 0x010fca0000000000 */
[----:B------:R-:W-:Y:S01]  /*0120*/  STG.E desc[UR4][R6.64], R9 ;  /* 0x0000000906007986 */ /* 0x000fe2000c101904 */
[----:B------:R-:W-:Y:S05]  /*0130*/  EXIT ;  /* 0x000000000000794d */ /* 0x000fea0003800000 */
.L_x_28:
        /* <DEDUP_REMOVED lines=12> */
.L_x_41:


//--------------------- .text._Z10kernel_sclPfS_if --------------------------
	.section	.text._Z10kernel_sclPfS_if,"ax",@progbits
	.align	128
        .global         _Z10kernel_sclPfS_if
        .type           _Z10kernel_sclPfS_if,@function
        .size           _Z10kernel_sclPfS_if,(.L_x_42 - _Z10kernel_sclPfS_if)
        .other          _Z10kernel_sclPfS_if,@"STO_CUDA_ENTRY STV_DEFAULT"
_Z10kernel_sclPfS_if:
.text._Z10kernel_sclPfS_if:
        /* <DEDUP_REMOVED lines=11> */
[----:B------:R-:W3:Y:S01]  /*00b0*/  LDC.64 R4, c[0x0][0x388] ;  /* 0x0000e200ff047b82 */ /* 0x000ee20000000a00 */
[----:B0-----:R-:W-:-:S06]  /*00c0*/  IMAD.WIDE R2, R7, 0x4, R2 ;  /* 0x0000000407027825 */ /* 0x001fcc00078e0202 */
[----:B-1----:R-:W2:Y:S01]  /*00d0*/  LDG.E R2, desc[UR4][R2.64] ;  /* 0x0000000402027981 */ /* 0x002ea2000c1e1900 */
[----:B---3--:R-:W-:-:S04]  /*00e0*/  IMAD.WIDE R4, R7, 0x4, R4 ;  /* 0x0000000407047825 */ /* 0x008fc800078e0204 */
[----:B--2---:R-:W-:-:S05]  /*00f0*/  FMUL R7, R2, UR6 ;  /* 0x0000000602077c20 */ /* 0x004fca0008400000 */
[----:B------:R-:W-:Y:S01]  /*0100*/  STG.E desc[UR4][R4.64], R7 ;  /* 0x0000000704007986 */ /* 0x000fe2000c101904 */
[----:B------:R-:W-:Y:S05]  /*0110*/  EXIT ;  /* 0x000000000000794d */ /* 0x000fea0003800000 */
.L_x_29:
        /* <DEDUP_REMOVED lines=14> */
.L_x_42:


//--------------------- .text._Z15kernel_addValuePfS_if --------------------------
	.section	.text._Z15kernel_addValuePfS_if,"ax",@progbits
	.align	128
        .global         _Z15kernel_addValuePfS_if
        .type           _Z15kernel_addValuePfS_if,@function
        .size           _Z15kernel_addValuePfS_if,(.L_x_43 - _Z15kernel_addValuePfS_if)
        .other          _Z15kernel_addValuePfS_if,@"STO_CUDA_ENTRY STV_DEFAULT"
_Z15kernel_addValuePfS_if:
.text._Z15kernel_addValuePfS_if:
        /* <DEDUP_REMOVED lines=15> */
[----:B--2---:R-:W-:-:S05]  /*00f0*/  FADD R7, R2, UR6 ;  /* 0x0000000602077e21 */ /* 0x004fca0008000000 */
[----:B------:R-:W-:Y:S01]  /*0100*/  STG.E desc[UR4][R4.64], R7 ;  /* 0x0000000704007986 */ /* 0x000fe2000c101904 */
[----:B------:R-:W-:Y:S05]  /*0110*/  EXIT ;  /* 0x000000000000794d */ /* 0x000fea0003800000 */
.L_x_30:
        /* <DEDUP_REMOVED lines=14> */
.L_x_43:


//--------------------- .text._Z11kernel_initPfif --------------------------
	.section	.text._Z11kernel_initPfif,"ax",@progbits
	.align	128
        .global         _Z11kernel_initPfif
        .type           _Z11kernel_initPfif,@function
        .size           _Z11kernel_initPfif,(.L_x_44 - _Z11kernel_initPfif)
        .other          _Z11kernel_initPfif,@"STO_CUDA_ENTRY STV_DEFAULT"
_Z11kernel_initPfif:
.text._Z11kernel_initPfif:
        /* <DEDUP_REMOVED lines=10> */
[----:B------:R-:W1:Y:S01]  /*00a0*/  LDC R7, c[0x0][0x38c] ;  /* 0x0000e300ff077b82 */ /* 0x000e620000000800 */
[----:B0-----:R-:W-:-:S05]  /*00b0*/  IMAD.WIDE R2, R5, 0x4, R2 ;  /* 0x0000000405027825 */ /* 0x001fca00078e0202 */
[----:B-1----:R-:W-:Y:S01]  /*00c0*/  STG.E desc[UR4][R2.64], R7 ;  /* 0x0000000702007986 */ /* 0x002fe2000c101904 */
[----:B------:R-:W-:Y:S05]  /*00d0*/  EXIT ;  /* 0x000000000000794d */ /* 0x000fea0003800000 */
.L_x_31:
        /* <DEDUP_REMOVED lines=10> */
.L_x_44:


//--------------------- .nv.shared.reserved.0     --------------------------
	.section	.nv.shared.reserved.0,"aw",@nobits
	.weak		__nv_reservedSMEM_offset_0_alias
	.size		__nv_reservedSMEM_offset_0_alias, 0, 64
	.other		__nv_reservedSMEM_offset_0_alias,@"STO_CUDA_RESERVED_SHARED STV_DEFAULT"
__nv_reservedSMEM_offset_0_alias:
	.zero		0
	.zero		64


//--------------------- .nv.constant0._Z11kernel_XVpYPfS_S_i --------------------------
	.section	.nv.constant0._Z11kernel_XVpYPfS_S_i,"a",@progbits
	.sectionflags	@""
	.align	4
.nv.constant0._Z11kernel_XVpYPfS_S_i:
	.zero		924


//--------------------- .nv.constant0._Z13kernel_aXpb_YfPffS_i --------------------------
	.section	.nv.constant0._Z13kernel_aXpb_YfPffS_i,"a",@progbits
	.sectionflags	@""
	.align	4
.nv.constant0._Z13kernel_aXpb_YfPffS_i:
	.zero		932


//--------------------- .nv.constant0._Z11kernel_aYpbffPfi --------------------------
	.section	.nv.constant0._Z11kernel_aYpbffPfi,"a",@progbits
	.sectionflags	@""
	.align	4
.nv.constant0._Z11kernel_aYpbffPfi:
	.zero		916


//--------------------- .nv.constant0._Z19kernel_sigmoidDerivPfS_i --------------------------
	.section	.nv.constant0._Z19kernel_sigmoidDerivPfS_i,"a",@progbits
	.sectionflags	@""
	.align	4
.nv.constant0._Z19kernel_sigmoidDerivPfS_i:
	.zero		916


//--------------------- .nv.constant0._Z14kernel_sigmoidPfS_i --------------------------
	.section	.nv.constant0._Z14kernel_sigmoidPfS_i,"a",@progbits
	.sectionflags	@""
	.align	4
.nv.constant0._Z14kernel_sigmoidPfS_i:
	.zero		916


//--------------------- .nv.constant0._Z12kernel_pmultPfS_S_i --------------------------
	.section	.nv.constant0._Z12kernel_pmultPfS_S_i,"a",@progbits
	.sectionflags	@""
	.align	4
.nv.constant0._Z12kernel_pmultPfS_S_i:
	.zero		924


//--------------------- .nv.constant0._Z10kernel_subPfS_S_i --------------------------
	.section	.nv.constant0._Z10kernel_subPfS_S_i,"a",@progbits
	.sectionflags	@""
	.align	4
.nv.constant0._Z10kernel_subPfS_S_i:
	.zero		924


//--------------------- .nv.constant0._Z10kernel_addPfS_S_i --------------------------
	.section	.nv.constant0._Z10kernel_addPfS_S_i,"a",@progbits
	.sectionflags	@""
	.align	4
.nv.constant0._Z10kernel_addPfS_S_i:
	.zero		924


//--------------------- .nv.constant0._Z10kernel_sclPfS_if --------------------------
	.section	.nv.constant0._Z10kernel_sclPfS_if,"a",@progbits
	.sectionflags	@""
	.align	4
.nv.constant0._Z10kernel_sclPfS_if:
	.zero		920


//--------------------- .nv.constant0._Z15kernel_addValuePfS_if --------------------------
	.section	.nv.constant0._Z15kernel_addValuePfS_if,"a",@progbits
	.sectionflags	@""
	.align	4
.nv.constant0._Z15kernel_addValuePfS_if:
	.zero		920


//--------------------- .nv.constant0._Z11kernel_initPfif --------------------------
	.section	.nv.constant0._Z11kernel_initPfif,"a",@progbits
	.sectionflags	@""
	.align	4
.nv.constant0._Z11kernel_initPfif:
	.zero		912


//--------------------- SYMBOLS --------------------------

	.type		.nv.reservedSmem.offset0,@object
	.size		.nv.reservedSmem.offset0,0x4
